//
// Generated by NVIDIA NVVM Compiler
//
// Compiler Build ID: CL-36424714
// Cuda compilation tools, release 13.0, V13.0.88
// Based on NVVM 20.0.0
//

.version 9.0
.target sm_100
.address_size 64

	// .globl	_Z13softmaxKernelIfEvPKT_PS0_ii
// _ZZ13softmaxKernelIfEvPKT_PS0_iiE4smem has been demoted

.visible .entry _Z13softmaxKernelIfEvPKT_PS0_ii(
	.param .u64 .ptr .align 1 _Z13softmaxKernelIfEvPKT_PS0_ii_param_0,
	.param .u64 .ptr .align 1 _Z13softmaxKernelIfEvPKT_PS0_ii_param_1,
	.param .u32 _Z13softmaxKernelIfEvPKT_PS0_ii_param_2,
	.param .u32 _Z13softmaxKernelIfEvPKT_PS0_ii_param_3
)
{
	.reg .pred 	%p<38>;
	.reg .b32 	%r<70>;
	.reg .b32 	%f<124>;
	.reg .b64 	%rd<16>;
	// demoted variable
	.shared .align 4 .b8 _ZZ13softmaxKernelIfEvPKT_PS0_iiE4smem[4096];
	ld.param.u64 	%rd5, [_Z13softmaxKernelIfEvPKT_PS0_ii_param_0];
	ld.param.u64 	%rd4, [_Z13softmaxKernelIfEvPKT_PS0_ii_param_1];
	ld.param.u32 	%r10, [_Z13softmaxKernelIfEvPKT_PS0_ii_param_3];
	cvta.to.global.u64 	%rd6, %rd5;
	mov.u32 	%r11, %ctaid.x;
	mul.lo.s32 	%r12, %r10, %r11;
	cvt.s64.s32 	%rd1, %r12;
	mul.wide.s32 	%rd7, %r12, 4;
	add.s64 	%rd2, %rd6, %rd7;
	mov.u32 	%r69, %tid.x;
	setp.ge.s32 	%p1, %r69, %r10;
	mov.f32 	%f119, 0f00000000;
	mov.f32 	%f118, 0fFF800000;
	@%p1 bra 	$L__BB0_5;
	mov.f32 	%f118, 0fFF800000;
	mov.f32 	%f119, 0f00000000;
	mov.u32 	%r2, %ntid.x;
	mov.u32 	%r68, %r69;
$L__BB0_2:
	mul.wide.s32 	%rd8, %r68, 4;
	add.s64 	%rd9, %rd2, %rd8;
	ld.global.nc.f32 	%f3, [%rd9];
	setp.leu.f32 	%p2, %f3, %f118;
	@%p2 bra 	$L__BB0_4;
	sub.f32 	%f24, %f3, %f3;
	fma.rn.f32 	%f25, %f24, 0f3BBB989D, 0f3F000000;
	cvt.sat.f32.f32 	%f26, %f25;
	mov.f32 	%f27, 0f4B400001;
	mov.f32 	%f28, 0f437C0000;
	fma.rm.f32 	%f29, %f26, %f28, %f27;
	add.f32 	%f30, %f29, 0fCB40007F;
	neg.f32 	%f31, %f30;
	fma.rn.f32 	%f32, %f24, 0f3FB8AA3B, %f31;
	fma.rn.f32 	%f33, %f24, 0f32A57060, %f32;
	mov.b32 	%r13, %f29;
	shl.b32 	%r14, %r13, 23;
	mov.b32 	%f34, %r14;
	ex2.approx.ftz.f32 	%f35, %f33;
	mul.f32 	%f36, %f35, %f34;
	mul.f32 	%f119, %f119, %f36;
	mov.f32 	%f118, %f3;
$L__BB0_4:
	sub.f32 	%f37, %f3, %f118;
	fma.rn.f32 	%f38, %f37, 0f3BBB989D, 0f3F000000;
	cvt.sat.f32.f32 	%f39, %f38;
	mov.f32 	%f40, 0f4B400001;
	mov.f32 	%f41, 0f437C0000;
	fma.rm.f32 	%f42, %f39, %f41, %f40;
	add.f32 	%f43, %f42, 0fCB40007F;
	neg.f32 	%f44, %f43;
	fma.rn.f32 	%f45, %f37, 0f3FB8AA3B, %f44;
	fma.rn.f32 	%f46, %f37, 0f32A57060, %f45;
	mov.b32 	%r15, %f42;
	shl.b32 	%r16, %r15, 23;
	mov.b32 	%f47, %r16;
	ex2.approx.ftz.f32 	%f48, %f46;
	fma.rn.f32 	%f119, %f48, %f47, %f119;
	add.s32 	%r68, %r68, %r2;
	setp.lt.s32 	%p3, %r68, %r10;
	@%p3 bra 	$L__BB0_2;
$L__BB0_5:
	bar.sync 	0;
	mov.b32 	%r17, %f118;
	shfl.sync.down.b32	%r18|%p4, %r17, 16, 31, -1;
	mov.b32 	%f49, %r18;
	max.f32 	%f50, %f118, %f49;
	mov.b32 	%r19, %f50;
	shfl.sync.down.b32	%r20|%p5, %r19, 8, 31, -1;
	mov.b32 	%f51, %r20;
	max.f32 	%f52, %f50, %f51;
	mov.b32 	%r21, %f52;
	shfl.sync.down.b32	%r22|%p6, %r21, 4, 31, -1;
	mov.b32 	%f53, %r22;
	max.f32 	%f54, %f52, %f53;
	mov.b32 	%r23, %f54;
	shfl.sync.down.b32	%r24|%p7, %r23, 2, 31, -1;
	mov.b32 	%f55, %r24;
	max.f32 	%f56, %f54, %f55;
	mov.b32 	%r25, %f56;
	shfl.sync.down.b32	%r26|%p8, %r25, 1, 31, -1;
	mov.b32 	%f57, %r26;
	max.f32 	%f10, %f56, %f57;
	mov.u32 	%r5, %ntid.x;
	setp.lt.u32 	%p9, %r5, 33;
	shr.u32 	%r27, %r69, 3;
	mov.u32 	%r28, _ZZ13softmaxKernelIfEvPKT_PS0_iiE4smem;
	add.s32 	%r6, %r28, %r27;
	shl.b32 	%r29, %r69, 2;
	add.s32 	%r7, %r28, %r29;
	@%p9 bra 	$L__BB0_13;
	and.b32  	%r30, %r69, 31;
	setp.ne.s32 	%p11, %r30, 0;
	@%p11 bra 	$L__BB0_8;
	st.shared.f32 	[%r6], %f10;
$L__BB0_8:
	bar.sync 	0;
	setp.gt.u32 	%p12, %r69, 31;
	@%p12 bra 	$L__BB0_15;
	shr.u32 	%r31, %r5, 5;
	setp.ge.u32 	%p13, %r69, %r31;
	mov.f32 	%f122, 0fFF800000;
	@%p13 bra 	$L__BB0_11;
	ld.shared.f32 	%f122, [%r7];
$L__BB0_11:
	mov.b32 	%r32, %f122;
	shfl.sync.down.b32	%r33|%p14, %r32, 16, 31, -1;
	mov.b32 	%f59, %r33;
	max.f32 	%f60, %f122, %f59;
	mov.b32 	%r34, %f60;
	shfl.sync.down.b32	%r35|%p15, %r34, 8, 31, -1;
	mov.b32 	%f61, %r35;
	max.f32 	%f62, %f60, %f61;
	mov.b32 	%r36, %f62;
	shfl.sync.down.b32	%r37|%p16, %r36, 4, 31, -1;
	mov.b32 	%f63, %r37;
	max.f32 	%f64, %f62, %f63;
	mov.b32 	%r38, %f64;
	shfl.sync.down.b32	%r39|%p17, %r38, 2, 31, -1;
	mov.b32 	%f65, %r39;
	max.f32 	%f66, %f64, %f65;
	mov.b32 	%r40, %f66;
	shfl.sync.down.b32	%r41|%p18, %r40, 1, 31, -1;
	mov.b32 	%f67, %r41;
	max.f32 	%f13, %f66, %f67;
	setp.ne.s32 	%p19, %r69, 0;
	@%p19 bra 	$L__BB0_15;
	st.shared.f32 	[_ZZ13softmaxKernelIfEvPKT_PS0_iiE4smem], %f13;
	bra.uni 	$L__BB0_15;
$L__BB0_13:
	setp.ne.s32 	%p10, %r69, 0;
	@%p10 bra 	$L__BB0_15;
	st.shared.f32 	[_ZZ13softmaxKernelIfEvPKT_PS0_iiE4smem], %f10;
$L__BB0_15:
	setp.lt.u32 	%p20, %r5, 33;
	bar.sync 	0;
	ld.shared.f32 	%f14, [_ZZ13softmaxKernelIfEvPKT_PS0_iiE4smem];
	sub.f32 	%f68, %f118, %f14;
	fma.rn.f32 	%f69, %f68, 0f3BBB989D, 0f3F000000;
	cvt.sat.f32.f32 	%f70, %f69;
	mov.f32 	%f71, 0f4B400001;
	mov.f32 	%f72, 0f437C0000;
	fma.rm.f32 	%f73, %f70, %f72, %f71;
	add.f32 	%f74, %f73, 0fCB40007F;
	neg.f32 	%f75, %f74;
	fma.rn.f32 	%f76, %f68, 0f3FB8AA3B, %f75;
	fma.rn.f32 	%f77, %f68, 0f32A57060, %f76;
	mov.b32 	%r42, %f73;
	shl.b32 	%r43, %r42, 23;
	mov.b32 	%f78, %r43;
	ex2.approx.ftz.f32 	%f79, %f77;
	mul.f32 	%f80, %f79, %f78;
	mul.f32 	%f81, %f119, %f80;
	mov.b32 	%r44, %f81;
	shfl.sync.down.b32	%r45|%p21, %r44, 16, 31, -1;
	mov.b32 	%f82, %r45;
	add.f32 	%f83, %f81, %f82;
	mov.b32 	%r46, %f83;
	shfl.sync.down.b32	%r47|%p22, %r46, 8, 31, -1;
	mov.b32 	%f84, %r47;
	add.f32 	%f85, %f83, %f84;
	mov.b32 	%r48, %f85;
	shfl.sync.down.b32	%r49|%p23, %r48, 4, 31, -1;
	mov.b32 	%f86, %r49;
	add.f32 	%f87, %f85, %f86;
	mov.b32 	%r50, %f87;
	shfl.sync.down.b32	%r51|%p24, %r50, 2, 31, -1;
	mov.b32 	%f88, %r51;
	add.f32 	%f89, %f87, %f88;
	mov.b32 	%r52, %f89;
	shfl.sync.down.b32	%r53|%p25, %r52, 1, 31, -1;
	mov.b32 	%f90, %r53;
	add.f32 	%f15, %f89, %f90;
	@%p20 bra 	$L__BB0_23;
	and.b32  	%r54, %r69, 31;
	setp.ne.s32 	%p27, %r54, 0;
	@%p27 bra 	$L__BB0_18;
	st.shared.f32 	[%r6], %f15;
$L__BB0_18:
	bar.sync 	0;
	setp.gt.u32 	%p28, %r69, 31;
	@%p28 bra 	$L__BB0_25;
	shr.u32 	%r55, %r5, 5;
	setp.ge.u32 	%p29, %r69, %r55;
	mov.f32 	%f123, 0f00000000;
	@%p29 bra 	$L__BB0_21;
	ld.shared.f32 	%f123, [%r7];
$L__BB0_21:
	mov.b32 	%r56, %f123;
	shfl.sync.down.b32	%r57|%p30, %r56, 16, 31, -1;
	mov.b32 	%f92, %r57;
	add.f32 	%f93, %f123, %f92;
	mov.b32 	%r58, %f93;
	shfl.sync.down.b32	%r59|%p31, %r58, 8, 31, -1;
	mov.b32 	%f94, %r59;
	add.f32 	%f95, %f93, %f94;
	mov.b32 	%r60, %f95;
	shfl.sync.down.b32	%r61|%p32, %r60, 4, 31, -1;
	mov.b32 	%f96, %r61;
	add.f32 	%f97, %f95, %f96;
	mov.b32 	%r62, %f97;
	shfl.sync.down.b32	%r63|%p33, %r62, 2, 31, -1;
	mov.b32 	%f98, %r63;
	add.f32 	%f99, %f97, %f98;
	mov.b32 	%r64, %f99;
	shfl.sync.down.b32	%r65|%p34, %r64, 1, 31, -1;
	mov.b32 	%f100, %r65;
	add.f32 	%f18, %f99, %f100;
	setp.ne.s32 	%p35, %r69, 0;
	@%p35 bra 	$L__BB0_25;
	st.shared.f32 	[_ZZ13softmaxKernelIfEvPKT_PS0_iiE4smem], %f18;
	bra.uni 	$L__BB0_25;
$L__BB0_23:
	setp.ne.s32 	%p26, %r69, 0;
	@%p26 bra 	$L__BB0_25;
	st.shared.f32 	[_ZZ13softmaxKernelIfEvPKT_PS0_iiE4smem], %f15;
$L__BB0_25:
	setp.ge.s32 	%p36, %r69, %r10;
	bar.sync 	0;
	@%p36 bra 	$L__BB0_28;
	ld.shared.f32 	%f19, [_ZZ13softmaxKernelIfEvPKT_PS0_iiE4smem];
	cvta.to.global.u64 	%rd3, %rd4;
$L__BB0_27:
	cvt.s64.s32 	%rd10, %r69;
	mul.wide.s32 	%rd11, %r69, 4;
	add.s64 	%rd12, %rd2, %rd11;
	ld.global.nc.f32 	%f101, [%rd12];
	sub.f32 	%f102, %f101, %f14;
	fma.rn.f32 	%f103, %f102, 0f3BBB989D, 0f3F000000;
	cvt.sat.f32.f32 	%f104, %f103;
	mov.f32 	%f105, 0f4B400001;
	mov.f32 	%f106, 0f437C0000;
	fma.rm.f32 	%f107, %f104, %f106, %f105;
	add.f32 	%f108, %f107, 0fCB40007F;
	neg.f32 	%f109, %f108;
	fma.rn.f32 	%f110, %f102, 0f3FB8AA3B, %f109;
	fma.rn.f32 	%f111, %f102, 0f32A57060, %f110;
	mov.b32 	%r66, %f107;
	shl.b32 	%r67, %r66, 23;
	mov.b32 	%f112, %r67;
	ex2.approx.ftz.f32 	%f113, %f111;
	mul.f32 	%f114, %f113, %f112;
	div.rn.f32 	%f115, %f114, %f19;
	add.s64 	%rd13, %rd10, %rd1;
	shl.b64 	%rd14, %rd13, 2;
	add.s64 	%rd15, %rd3, %rd14;
	st.global.f32 	[%rd15], %f115;
	add.s32 	%r69, %r69, %r5;
	setp.lt.s32 	%p37, %r69, %r10;
	@%p37 bra 	$L__BB0_27;
$L__BB0_28:
	ret;

}


// ===== COMPILED SASS (sm_100) =====

	.target	sm_100

	.elftype	@"ET_EXEC"


//--------------------- .note.nv.tkinfo           --------------------------
	.section	.note.nv.tkinfo,"",@"SHT_NOTE"
	.sectionflags	@"SHF_NOTE_NV_TKINFO"
	.tkinfo
        /*0018*/ 	.word	0x00000002
        /*0030*/ 	.string	""
        /*0030*/ 	.string	"ptxas"
        /*0030*/ 	.string	"Cuda compilation tools, release 13.0, V13.0.88"
        /*0030*/ 	.string	"Build cuda_13.0.r13.0/compiler.36424714_0"
        /*0030*/ 	.string	"-arch sm_100 -m 64 "



//--------------------- .note.nv.cuinfo           --------------------------
	.section	.note.nv.cuinfo,"",@"SHT_NOTE"
	.sectionflags	@"SHF_NOTE_NV_CUINFO"
        /*0018*/ 	.short	0x0002
        /*001a*/ 	.short	0x0064
        /*001c*/ 	.short	0x0082
	.zero		2


//--------------------- .nv.info                  --------------------------
	.section	.nv.info,"",@"SHT_CUDA_INFO"
	.align	4


	//----- nvinfo : EIATTR_REGCOUNT
	.align		4
        /*0000*/ 	.byte	0x04, 0x2f
        /*0002*/ 	.short	(.L_1 - .L_0)
	.align		4
.L_0:
        /*0004*/ 	.word	index@(_Z13softmaxKernelIfEvPKT_PS0_ii)
        /*0008*/ 	.word	0x00000016


	//----- nvinfo : EIATTR_FRAME_SIZE
	.align		4
.L_1:
        /*000c*/ 	.byte	0x04, 0x11
        /*000e*/ 	.short	(.L_3 - .L_2)
	.align		4
.L_2:
        /*0010*/ 	.word	index@($__internal_0_$__cuda_sm3x_div_rn_noftz_f32_slowpath)
        /*0014*/ 	.word	0x00000000


	//----- nvinfo : EIATTR_FRAME_SIZE
	.align		4
.L_3:
        /*0018*/ 	.byte	0x04, 0x11
        /*001a*/ 	.short	(.L_5 - .L_4)
	.align		4
.L_4:
        /*001c*/ 	.word	index@(_Z13softmaxKernelIfEvPKT_PS0_ii)
        /*0020*/ 	.word	0x00000000


	//----- nvinfo : EIATTR_MIN_STACK_SIZE
	.align		4
.L_5:
        /*0024*/ 	.byte	0x04, 0x12
        /*0026*/ 	.short	(.L_7 - .L_6)
	.align		4
.L_6:
        /*0028*/ 	.word	index@(_Z13softmaxKernelIfEvPKT_PS0_ii)
        /*002c*/ 	.word	0x00000000
.L_7:


//--------------------- .nv.compat                --------------------------
	.section	.nv.compat,"",@"SHT_CUDA_COMPAT_INFO"
	.align	4
        /*0000*/ 	.byte	0x02, 0x09, 0x00, 0x00, 0x02, 0x02, 0x01, 0x00, 0x02, 0x05, 0x05, 0x00, 0x03, 0x07, 0x01, 0x01
        /*0010*/ 	.byte	0x02, 0x03, 0x00, 0x00, 0x02, 0x06, 0x01, 0x00, 0x04, 0x0b, 0x08, 0x00, 0x01, 0x00, 0x00, 0x00
        /*0020*/ 	.byte	0x00, 0x00, 0x00, 0x00


//--------------------- .nv.info._Z13softmaxKernelIfEvPKT_PS0_ii --------------------------
	.section	.nv.info._Z13softmaxKernelIfEvPKT_PS0_ii,"",@"SHT_CUDA_INFO"
	.sectionflags	@""
	.align	4


	//----- nvinfo : EIATTR_CUDA_API_VERSION
	.align		4
        /*0000*/ 	.byte	0x04, 0x37
        /*0002*/ 	.short	(.L_9 - .L_8)
.L_8:
        /*0004*/ 	.word	0x00000082


	//----- nvinfo : EIATTR_KPARAM_INFO
	.align		4
.L_9:
        /*0008*/ 	.byte	0x04, 0x17
        /*000a*/ 	.short	(.L_11 - .L_10)
.L_10:
        /*000c*/ 	.word	0x00000000
        /*0010*/ 	.short	0x0003
        /*0012*/ 	.short	0x0014
        /*0014*/ 	.byte	0x00, 0xf0, 0x11, 0x00


	//----- nvinfo : EIATTR_KPARAM_INFO
	.align		4
.L_11:
        /*0018*/ 	.byte	0x04, 0x17
        /*001a*/ 	.short	(.L_13 - .L_12)
.L_12:
        /*001c*/ 	.word	0x00000000
        /*0020*/ 	.short	0x0002
        /*0022*/ 	.short	0x0010
        /*0024*/ 	.byte	0x00, 0xf0, 0x11, 0x00


	//----- nvinfo : EIATTR_KPARAM_INFO
	.align		4
.L_13:
        /*0028*/ 	.byte	0x04, 0x17
        /*002a*/ 	.short	(.L_15 - .L_14)
.L_14:
        /*002c*/ 	.word	0x00000000
        /*0030*/ 	.short	0x0001
        /*0032*/ 	.short	0x0008
        /*0034*/ 	.byte	0x00, 0xf5, 0x21, 0x00


	//----- nvinfo : EIATTR_KPARAM_INFO
	.align		4
.L_15:
        /*0038*/ 	.byte	0x04, 0x17
        /*003a*/ 	.short	(.L_17 - .L_16)
.L_16:
        /*003c*/ 	.word	0x00000000
        /*0040*/ 	.short	0x0000
        /*0042*/ 	.short	0x0000
        /*0044*/ 	.byte	0x00, 0xf5, 0x21, 0x00


	//----- nvinfo : EIATTR_SPARSE_MMA_MASK
	.align		4
.L_17:
        /*0048*/ 	.byte	0x03, 0x50
        /*004a*/ 	.short	0x0000


	//----- nvinfo : EIATTR_MAXREG_COUNT
	.align		4
        /*004c*/ 	.byte	0x03, 0x1b
        /*004e*/ 	.short	0x00ff


	//----- nvinfo : EIATTR_NUM_BARRIERS
	.align		4
        /*0050*/ 	.byte	0x02, 0x4c
        /*0052*/ 	.byte	0x01
	.zero		1


	//----- nvinfo : EIATTR_MERCURY_ISA_VERSION
	.align		4
        /*0054*/ 	.byte	0x03, 0x5f
        /*0056*/ 	.short	0x0101


	//----- nvinfo : EIATTR_COOP_GROUP_MASK_REGIDS
	.align		4
        /*0058*/ 	.byte	0x04, 0x29
        /*005a*/ 	.short	(.L_19 - .L_18)


	//   ....[0]....
.L_18:
        /*005c*/ 	.word	0xffffffff


	//   ....[1]....
        /*0060*/ 	.word	0xffffffff


	//   ....[2]....
        /*0064*/ 	.word	0xffffffff


	//   ....[3]....
        /*0068*/ 	.word	0xffffffff


	//   ....[4]....
        /*006c*/ 	.word	0xffffffff


	//   ....[5]....
        /*0070*/ 	.word	0xffffffff


	//   ....[6]....
        /*0074*/ 	.word	0xffffffff


	//   ....[7]....
        /*0078*/ 	.word	0xffffffff


	//   ....[8]....
        /*007c*/ 	.word	0xffffffff


	//   ....[9]....
        /*0080*/ 	.word	0xffffffff


	//   ....[10]....
        /*0084*/ 	.word	0xffffffff


	//   ....[11]....
        /*0088*/ 	.word	0xffffffff


	//   ....[12]....
        /*008c*/ 	.word	0xffffffff


	//   ....[13]....
        /*0090*/ 	.word	0xffffffff


	//   ....[14]....
        /*0094*/ 	.word	0xffffffff


	//   ....[15]....
        /*0098*/ 	.word	0xffffffff


	//   ....[16]....
        /*009c*/ 	.word	0xffffffff


	//   ....[17]....
        /*00a0*/ 	.word	0xffffffff


	//   ....[18]....
        /*00a4*/ 	.word	0xffffffff


	//   ....[19]....
        /*00a8*/ 	.word	0xffffffff


	//   ....[20]....
        /*00ac*/ 	.word	0x05000010


	//   ....[21]....
        /*00b0*/ 	.word	0x05000010


	//   ....[22]....
        /*00b4*/ 	.word	0x05000010


	//   ....[23]....
        /*00b8*/ 	.word	0x05000010


	//   ....[24]....
        /*00bc*/ 	.word	0x05000010


	//   ....[25]....
        /*00c0*/ 	.word	0x05000010


	//   ....[26]....
        /*00c4*/ 	.word	0x05000010


	//   ....[27]....
        /*00c8*/ 	.word	0x05000010


	//   ....[28]....
        /*00cc*/ 	.word	0x05000010


	//   ....[29]....
        /*00d0*/ 	.word	0x05000010


	//----- nvinfo : EIATTR_COOP_GROUP_INSTR_OFFSETS
	.align		4
.L_19:
        /*00d4*/ 	.byte	0x04, 0x28
        /*00d6*/ 	.short	(.L_21 - .L_20)


	//   ....[0]....
.L_20:
        /*00d8*/ 	.word	0x00000360


	//   ....[1]....
        /*00dc*/ 	.word	0x000003e0


	//   ....[2]....
        /*00e0*/ 	.word	0x00000400


	//   ....[3]....
        /*00e4*/ 	.word	0x00000430


	//   ....[4]....
        /*00e8*/ 	.word	0x00000460


	//   ....[5]....
        /*00ec*/ 	.word	0x00000540


	//   ....[6]....
        /*00f0*/ 	.word	0x00000560


	//   ....[7]....
        /*00f4*/ 	.word	0x00000580


	//   ....[8]....
        /*00f8*/ 	.word	0x000005a0


	//   ....[9]....
        /*00fc*/ 	.word	0x000005c0


	//   ....[10]....
        /*0100*/ 	.word	0x00000730


	//   ....[11]....
        /*0104*/ 	.word	0x00000750


	//   ....[12]....
        /*0108*/ 	.word	0x00000770


	//   ....[13]....
        /*010c*/ 	.word	0x00000790


	//   ....[14]....
        /*0110*/ 	.word	0x000007b0


	//   ....[15]....
        /*0114*/ 	.word	0x00000890


	//   ....[16]....
        /*0118*/ 	.word	0x000008b0


	//   ....[17]....
        /*011c*/ 	.word	0x000008d0


	//   ....[18]....
        /*0120*/ 	.word	0x000008f0


	//   ....[19]....
        /*0124*/ 	.word	0x00000910


	//   ....[20]....
        /*0128*/ 	.word	0x00000c90


	//   ....[21]....
        /*012c*/ 	.word	0x00000d00


	//   ....[22]....
        /*0130*/ 	.word	0x00000d70


	//   ....[23]....
        /*0134*/ 	.word	0x00000de0


	//   ....[24]....
        /*0138*/ 	.word	0x00000e50


	//   ....[25]....
        /*013c*/ 	.word	0x00000ed0


	//   ....[26]....
        /*0140*/ 	.word	0x00000f40


	//   ....[27]....
        /*0144*/ 	.word	0x00000fb0


	//   ....[28]....
        /*0148*/ 	.word	0x00001020


	//   ....[29]....
        /*014c*/ 	.word	0x00001090


	//----- nvinfo : EIATTR_VRC_CTA_INIT_COUNT
	.align		4
.L_21:
        /*0150*/ 	.byte	0x02, 0x4a
	.zero		1
	.zero		1


	//----- nvinfo : EIATTR_EXIT_INSTR_OFFSETS
	.align		4
        /*0154*/ 	.byte	0x04, 0x1c
        /*0156*/ 	.short	(.L_23 - .L_22)


	//   ....[0]....
.L_22:
        /*0158*/ 	.word	0x000009c0


	//   ....[1]....
        /*015c*/ 	.word	0x00000c30


	//----- nvinfo : EIATTR_CRS_STACK_SIZE
	.align		4
.L_23:
        /*0160*/ 	.byte	0x04, 0x1e
        /*0162*/ 	.short	(.L_25 - .L_24)
.L_24:
        /*0164*/ 	.word	0x00000000


	//----- nvinfo : EIATTR_CBANK_PARAM_SIZE
	.align		4
.L_25:
        /*0168*/ 	.byte	0x03, 0x19
        /*016a*/ 	.short	0x0018


	//----- nvinfo : EIATTR_PARAM_CBANK
	.align		4
        /*016c*/ 	.byte	0x04, 0x0a
        /*016e*/ 	.short	(.L_27 - .L_26)
	.align		4
.L_26:
        /*0170*/ 	.word	index@(.nv.constant0._Z13softmaxKernelIfEvPKT_PS0_ii)
        /*0174*/ 	.short	0x0380
        /*0176*/ 	.short	0x0018


	//----- nvinfo : EIATTR_SW_WAR
	.align		4
.L_27:
        /*0178*/ 	.byte	0x04, 0x36
        /*017a*/ 	.short	(.L_29 - .L_28)
.L_28:
        /*017c*/ 	.word	0x00000008
.L_29:


//--------------------- .nv.callgraph             --------------------------
	.section	.nv.callgraph,"",@"SHT_CUDA_CALLGRAPH"
	.align	4
	.sectionentsize	8
	.align		4
        /*0000*/ 	.word	0x00000000
	.align		4
        /*0004*/ 	.word	0xffffffff
	.align		4
        /*0008*/ 	.word	0x00000000
	.align		4
        /*000c*/ 	.word	0xfffffffe
	.align		4
        /*0010*/ 	.word	0x00000000
	.align		4
        /*0014*/ 	.word	0xfffffffd
	.align		4
        /*0018*/ 	.word	0x00000000
	.align		4
        /*001c*/ 	.word	0xfffffffc


//--------------------- .text._Z13softmaxKernelIfEvPKT_PS0_ii --------------------------
	.section	.text._Z13softmaxKernelIfEvPKT_PS0_ii,"ax",@progbits
	.align	128
        .global         _Z13softmaxKernelIfEvPKT_PS0_ii
        .type           _Z13softmaxKernelIfEvPKT_PS0_ii,@function
        .size           _Z13softmaxKernelIfEvPKT_PS0_ii,(.L_x_38 - _Z13softmaxKernelIfEvPKT_PS0_ii)
        .other          _Z13softmaxKernelIfEvPKT_PS0_ii,@"STO_CUDA_ENTRY STV_DEFAULT"
_Z13softmaxKernelIfEvPKT_PS0_ii:
.text._Z13softmaxKernelIfEvPKT_PS0_ii:
[----:B------:R-:W-:Y:S01]  /*0000*/  LDC R1, c[0x0][0x37c] ;  /* 0x0000df00ff017b82 */ /* 0x000fe20000000800 */
[----:B------:R-:W0:Y:S01]  /*0010*/  S2R R7, SR_TID.X ;  /* 0x0000000000077919 */ /* 0x000e220000002100 */
[----:B------:R-:W1:Y:S06]  /*0020*/  LDCU UR5, c[0x0][0x394] ;  /* 0x00007280ff0577ac */ /* 0x000e6c0008000800 */
[----:B------:R-:W2:Y:S01]  /*0030*/  S2UR UR4, SR_CTAID.X ;  /* 0x00000000000479c3 */ /* 0x000ea20000002500 */
[----:B------:R-:W-:Y:S01]  /*0040*/  BSSY.RECONVERGENT B0, `(.L_x_0) ;  /* 0x0000031000007945 */ /* 0x000fe20003800200 */
[----:B------:R-:W-:Y:S01]  /*0050*/  IMAD.MOV.U32 R0, RZ, RZ, RZ ;  /* 0x000000ffff007224 */ /* 0x000fe200078e00ff */
[----:B------:R-:W3:Y:S01]  /*0060*/  LDCU.64 UR6, c[0x0][0x358] ;  /* 0x00006b00ff0677ac */ /* 0x000ee20008000a00 */
[----:B------:R-:W-:Y:S01]  /*0070*/  MOV R3, 0xff800000 ;  /* 0xff80000000037802 */ /* 0x000fe20000000f00 */
[----:B------:R-:W4:Y:S03]  /*0080*/  LDCU UR8, c[0x0][0x394] ;  /* 0x00007280ff0877ac */ /* 0x000f260008000800 */
[----:B------:R-:W5:Y:S01]  /*0090*/  LDC.64 R4, c[0x0][0x380] ;  /* 0x0000e000ff047b82 */ /* 0x000f620000000a00 */
[----:B-1----:R-:W-:-:S04]  /*00a0*/  IMAD.U32 R6, RZ, RZ, UR5 ;  /* 0x00000005ff067e24 */ /* 0x002fc8000f8e00ff */
[----:B--2---:R-:W-:Y:S01]  /*00b0*/  IMAD R2, R6, UR4, RZ ;  /* 0x0000000406027c24 */ /* 0x004fe2000f8e02ff */
[----:B0-----:R-:W-:-:S03]  /*00c0*/  ISETP.GE.AND P0, PT, R7, R6, PT ;  /* 0x000000060700720c */ /* 0x001fc60003f06270 */
[----:B-----5:R-:W-:-:S10]  /*00d0*/  IMAD.WIDE R4, R2, 0x4, R4 ;  /* 0x0000000402047825 */ /* 0x020fd400078e0204 */
[----:B---34-:R-:W-:Y:S05]  /*00e0*/  @P0 BRA `(.L_x_1) ;  /* 0x0000000000980947 */ /* 0x018fea0003800000 */
[----:B------:R-:W0:Y:S01]  /*00f0*/  LDC R8, c[0x0][0x360] ;  /* 0x0000d800ff087b82 */ /* 0x000e220000000800 */
[----:B------:R-:W-:Y:S01]  /*0100*/  IMAD.MOV.U32 R3, RZ, RZ, -0x800000 ;  /* 0xff800000ff037424 */ /* 0x000fe200078e00ff */
[----:B------:R-:W-:Y:S01]  /*0110*/  MOV R9, R7 ;  /* 0x0000000700097202 */ /* 0x000fe20000000f00 */
[----:B------:R-:W-:-:S07]  /*0120*/  IMAD.MOV.U32 R0, RZ, RZ, RZ ;  /* 0x000000ffff007224 */ /* 0x000fce00078e00ff */
.L_x_4:
[----:B------:R-:W-:-:S05]  /*0130*/  IMAD.WIDE R10, R9, 0x4, R4 ;  /* 0x00000004090a7825 */ /* 0x000fca00078e0204 */
[----:B------:R-:W2:Y:S01]  /*0140*/  LDG.E.CONSTANT R12, desc[UR6][R10.64] ;  /* 0x000000060a0c7981 */ /* 0x000ea2000c1e9900 */
[----:B------:R-:W-:Y:S01]  /*0150*/  BSSY.RECONVERGENT B1, `(.L_x_2) ;  /* 0x0000011000017945 */ /* 0x000fe20003800200 */
[----:B------:R-:W-:Y:S01]  /*0160*/  IMAD.MOV.U32 R13, RZ, RZ, 0x3bbb989d ;  /* 0x3bbb989dff0d7424 */ /* 0x000fe200078e00ff */
[----:B--2---:R-:W-:-:S13]  /*0170*/  FSETP.GT.AND P0, PT, R12, R3, PT ;  /* 0x000000030c00720b */ /* 0x004fda0003f04000 */
[----:B------:R-:W-:Y:S05]  /*0180*/  @!P0 BRA `(.L_x_3) ;  /* 0x0000000000348947 */ /* 0x000fea0003800000 */
[----:B------:R-:W-:Y:S02]  /*0190*/  HFMA2 R11, -RZ, RZ, 3.7421875, 0 ;  /* 0x437c0000ff0b7431 */ /* 0x000fe400000001ff */
[----:B------:R-:W-:Y:S02]  /*01a0*/  IMAD.MOV.U32 R6, RZ, RZ, 0x3bbb989d ;  /* 0x3bbb989dff067424 */ /* 0x000fe400078e00ff */
[----:B------:R-:W-:-:S04]  /*01b0*/  FADD R3, R12, -R12 ;  /* 0x8000000c0c037221 */ /* 0x000fc80000000000 */
[----:B------:R-:W-:-:S04]  /*01c0*/  FFMA.SAT R6, R3, R6, 0.5 ;  /* 0x3f00000003067423 */ /* 0x000fc80000002006 */
[----:B------:R-:W-:-:S04]  /*01d0*/  FFMA.RM R6, R6, R11, 12582913 ;  /* 0x4b40000106067423 */ /* 0x000fc8000000400b */
[C---:B------:R-:W-:Y:S01]  /*01e0*/  FADD R10, R6.reuse, -12583039 ;  /* 0xcb40007f060a7421 */ /* 0x040fe20000000000 */
[----:B------:R-:W-:-:S03]  /*01f0*/  IMAD.SHL.U32 R6, R6, 0x800000, RZ ;  /* 0x0080000006067824 */ /* 0x000fc600078e00ff */
[----:B------:R-:W-:-:S04]  /*0200*/  FFMA R10, R3, 1.4426950216293334961, -R10 ;  /* 0x3fb8aa3b030a7823 */ /* 0x000fc8000000080a */
[----:B------:R-:W-:-:S04]  /*0210*/  FFMA R10, R3, 1.925963033500011079e-08, R10 ;  /* 0x32a57060030a7823 */ /* 0x000fc8000000000a */
[----:B------:R-:W1:Y:S02]  /*0220*/  MUFU.EX2 R3, R10 ;  /* 0x0000000a00037308 */ /* 0x000e640000000800 */
[----:B-1----:R-:W-:Y:S01]  /*0230*/  FMUL R11, R6, R3 ;  /* 0x00000003060b7220 */ /* 0x002fe20000400000 */
[----:B------:R-:W-:-:S03]  /*0240*/  IMAD.MOV.U32 R3, RZ, RZ, R12 ;  /* 0x000000ffff037224 */ /* 0x000fc600078e000c */
[----:B------:R-:W-:-:S07]  /*0250*/  FMUL R0, R0, R11 ;  /* 0x0000000b00007220 */ /* 0x000fce0000400000 */
.L_x_3:
[----:B------:R-:W-:Y:S05]  /*0260*/  BSYNC.RECONVERGENT B1 ;  /* 0x0000000000017941 */ /* 0x000fea0003800200 */
.L_x_2:
[----:B------:R-:W-:Y:S01]  /*0270*/  FADD R6, -R3, R12 ;  /* 0x0000000c03067221 */ /* 0x000fe20000000100 */
[----:B------:R-:W-:Y:S01]  /*0280*/  MOV R11, 0x437c0000 ;  /* 0x437c0000000b7802 */ /* 0x000fe20000000f00 */
[----:B0-----:R-:W-:Y:S02]  /*0290*/  IMAD.IADD R9, R8, 0x1, R9 ;  /* 0x0000000108097824 */ /* 0x001fe400078e0209 */
[----:B------:R-:W-:-:S04]  /*02a0*/  FFMA.SAT R10, R6, R13, 0.5 ;  /* 0x3f000000060a7423 */ /* 0x000fc8000000200d */
[----:B------:R-:W-:-:S04]  /*02b0*/  FFMA.RM R10, R10, R11, 12582913 ;  /* 0x4b4000010a0a7423 */ /* 0x000fc8000000400b */
[C---:B------:R-:W-:Y:S01]  /*02c0*/  FADD R11, R10.reuse, -12583039 ;  /* 0xcb40007f0a0b7421 */ /* 0x040fe20000000000 */
[----:B------:R-:W-:-:S03]  /*02d0*/  SHF.L.U32 R13, R10, 0x17, RZ ;  /* 0x000000170a0d7819 */ /* 0x000fc600000006ff */
[----:B------:R-:W-:-:S04]  /*02e0*/  FFMA R11, R6, 1.4426950216293334961, -R11 ;  /* 0x3fb8aa3b060b7823 */ /* 0x000fc8000000080b */
[----:B------:R-:W-:Y:S01]  /*02f0*/  FFMA R11, R6, 1.925963033500011079e-08, R11 ;  /* 0x32a57060060b7823 */ /* 0x000fe2000000000b */
[----:B------:R-:W-:-:S05]  /*0300*/  IMAD.U32 R6, RZ, RZ, UR8 ;  /* 0x00000008ff067e24 */ /* 0x000fca000f8e00ff */
[----:B------:R-:W0:Y:S01]  /*0310*/  MUFU.EX2 R11, R11 ;  /* 0x0000000b000b7308 */ /* 0x000e220000000800 */
[----:B------:R-:W-:Y:S01]  /*0320*/  ISETP.GE.AND P0, PT, R9, R6, PT ;  /* 0x000000060900720c */ /* 0x000fe20003f06270 */
[----:B0-----:R-:W-:-:S12]  /*0330*/  FFMA R0, R13, R11, R0 ;  /* 0x0000000b0d007223 */ /* 0x001fd80000000000 */
[----:B------:R-:W-:Y:S05]  /*0340*/  @!P0 BRA `(.L_x_4) ;  /* 0xfffffffc00788947 */ /* 0x000fea000383ffff */
.L_x_1:
[----:B------:R-:W-:Y:S05]  /*0350*/  BSYNC.RECONVERGENT B0 ;  /* 0x0000000000007941 */ /* 0x000fea0003800200 */
.L_x_0:
[----:B------:R-:W0:Y:S01]  /*0360*/  SHFL.DOWN PT, R8, R3, 0x10, 0x1f ;  /* 0x0a001f0003087f89 */ /* 0x000e2200000e0000 */
[----:B------:R-:W1:Y:S01]  /*0370*/  S2UR UR5, SR_CgaCtaId ;  /* 0x00000000000579c3 */ /* 0x000e620000008800 */
[----:B------:R-:W2:Y:S07]  /*0380*/  LDCU UR8, c[0x0][0x360] ;  /* 0x00006c00ff0877ac */ /* 0x000eae0008000800 */
[----:B------:R-:W-:Y:S06]  /*0390*/  BAR.SYNC.DEFER_BLOCKING 0x0 ;  /* 0x0000000000007b1d */ /* 0x000fec0000010000 */
[----:B------:R-:W-:Y:S01]  /*03a0*/  UMOV UR4, 0x400 ;  /* 0x0000040000047882 */ /* 0x000fe20000000000 */
[----:B--2---:R-:W-:Y:S01]  /*03b0*/  UISETP.GE.U32.AND UP0, UPT, UR8, 0x21, UPT ;  /* 0x000000210800788c */ /* 0x004fe2000bf06070 */
[----:B0-----:R-:W-:Y:S01]  /*03c0*/  FMNMX R8, R8, R3, !PT ;  /* 0x0000000308087209 */ /* 0x001fe20007800000 */
[----:B-1----:R-:W-:-:S04]  /*03d0*/  ULEA UR4, UR5, UR4, 0x18 ;  /* 0x0000000405047291 */ /* 0x002fc8000f8ec0ff */
[----:B------:R-:W0:Y:S02]  /*03e0*/  SHFL.DOWN PT, R9, R8, 0x8, 0x1f ;  /* 0x09001f0008097f89 */ /* 0x000e2400000e0000 */
[----:B0-----:R-:W-:-:S05]  /*03f0*/  FMNMX R9, R8, R9, !PT ;  /* 0x0000000908097209 */ /* 0x001fca0007800000 */
[----:B------:R-:W0:Y:S02]  /*0400*/  SHFL.DOWN PT, R10, R9, 0x4, 0x1f ;  /* 0x08801f00090a7f89 */ /* 0x000e2400000e0000 */
[----:B0-----:R-:W-:Y:S02]  /*0410*/  FMNMX R10, R9, R10, !PT ;  /* 0x0000000a090a7209 */ /* 0x001fe40007800000 */
[----:B------:R-:W-:-:S03]  /*0420*/  LEA.HI R9, R7, UR4, RZ, 0x1d ;  /* 0x0000000407097c11 */ /* 0x000fc6000f8fe8ff */
[----:B------:R-:W0:Y:S02]  /*0430*/  SHFL.DOWN PT, R11, R10, 0x2, 0x1f ;  /* 0x08401f000a0b7f89 */ /* 0x000e2400000e0000 */
[----:B0-----:R-:W-:Y:S02]  /*0440*/  FMNMX R11, R10, R11, !PT ;  /* 0x0000000b0a0b7209 */ /* 0x001fe40007800000 */
[----:B------:R-:W-:-:S03]  /*0450*/  LEA R10, R7, UR4, 0x2 ;  /* 0x00000004070a7c11 */ /* 0x000fc6000f8e10ff */
[----:B------:R-:W0:Y:S02]  /*0460*/  SHFL.DOWN PT, R12, R11, 0x1, 0x1f ;  /* 0x08201f000b0c7f89 */ /* 0x000e2400000e0000 */
[----:B0-----:R-:W-:Y:S01]  /*0470*/  FMNMX R12, R11, R12, !PT ;  /* 0x0000000c0b0c7209 */ /* 0x001fe20007800000 */
[----:B------:R-:W-:Y:S06]  /*0480*/  BRA.U !UP0, `(.L_x_5) ;  /* 0x0000000108647547 */ /* 0x000fec000b800000 */
[----:B------:R-:W-:-:S13]  /*0490*/  LOP3.LUT P0, RZ, R7, 0x1f, RZ, 0xc0, !PT ;  /* 0x0000001f07ff7812 */ /* 0x000fda000780c0ff */
[----:B------:R0:W-:Y:S01]  /*04a0*/  @!P0 STS [R9], R12 ;  /* 0x0000000c09008388 */ /* 0x0001e20000000800 */
[----:B------:R-:W-:Y:S01]  /*04b0*/  BAR.SYNC.DEFER_BLOCKING 0x0 ;  /* 0x0000000000007b1d */ /* 0x000fe20000010000 */
[----:B------:R-:W-:-:S13]  /*04c0*/  ISETP.GT.U32.AND P0, PT, R7, 0x1f, PT ;  /* 0x0000001f0700780c */ /* 0x000fda0003f04070 */
[----:B0-----:R-:W-:Y:S05]  /*04d0*/  @P0 BRA `(.L_x_6) ;  /* 0x0000000000580947 */ /* 0x001fea0003800000 */
[----:B------:R-:W-:Y:S01]  /*04e0*/  USHF.R.U32.HI UR5, URZ, 0x5, UR8 ;  /* 0x00000005ff057899 */ /* 0x000fe20008011608 */
[----:B------:R-:W-:-:S05]  /*04f0*/  IMAD.MOV.U32 R8, RZ, RZ, -0x800000 ;  /* 0xff800000ff087424 */ /* 0x000fca00078e00ff */
[----:B------:R-:W-:Y:S01]  /*0500*/  ISETP.GE.U32.AND P0, PT, R7, UR5, PT ;  /* 0x0000000507007c0c */ /* 0x000fe2000bf06070 */
[----:B------:R-:W-:-:S12]  /*0510*/  UMOV UR5, 0xffffffff ;  /* 0xffffffff00057882 */ /* 0x000fd80000000000 */
[----:B------:R0:W1:Y:S01]  /*0520*/  @!P0 LDS R8, [R10] ;  /* 0x000000000a088984 */ /* 0x0000620000000800 */
[----:B------:R-:W-:Y:S05]  /*0530*/  BRA.DIV UR5, `(.L_x_7) ;  /* 0x0000000605c07947 */ /* 0x000fea000b800000 */
[----:B-1----:R-:W1:Y:S02]  /*0540*/  SHFL.DOWN PT, R11, R8, 0x10, 0x1f ;  /* 0x0a001f00080b7f89 */ /* 0x002e6400000e0000 */
[----:B-1----:R-:W-:-:S05]  /*0550*/  FMNMX R11, R11, R8, !PT ;  /* 0x000000080b0b7209 */ /* 0x002fca0007800000 */
[----:B------:R-:W1:Y:S02]  /*0560*/  SHFL.DOWN PT, R12, R11, 0x8, 0x1f ;  /* 0x09001f000b0c7f89 */ /* 0x000e6400000e0000 */
[----:B-1----:R-:W-:-:S05]  /*0570*/  FMNMX R12, R11, R12, !PT ;  /* 0x0000000c0b0c7209 */ /* 0x002fca0007800000 */
[----:B------:R-:W1:Y:S02]  /*0580*/  SHFL.DOWN PT, R13, R12, 0x4, 0x1f ;  /* 0x08801f000c0d7f89 */ /* 0x000e6400000e0000 */
[----:B-1----:R-:W-:-:S05]  /*0590*/  FMNMX R13, R12, R13, !PT ;  /* 0x0000000d0c0d7209 */ /* 0x002fca0007800000 */
[----:B------:R-:W1:Y:S02]  /*05a0*/  SHFL.DOWN PT, R14, R13, 0x2, 0x1f ;  /* 0x08401f000d0e7f89 */ /* 0x000e6400000e0000 */
[----:B-1----:R-:W-:-:S05]  /*05b0*/  FMNMX R14, R13, R14, !PT ;  /* 0x0000000e0d0e7209 */ /* 0x002fca0007800000 */
[----:B------:R1:W2:Y:S02]  /*05c0*/  SHFL.DOWN PT, R15, R14, 0x1, 0x1f ;  /* 0x08201f000e0f7f89 */ /* 0x0002a400000e0000 */
.L_x_19:
[----:B------:R-:W-:Y:S02]  /*05d0*/  ISETP.NE.AND P0, PT, R7, RZ, PT ;  /* 0x000000ff0700720c */ /* 0x000fe40003f05270 */
[----:B--2---:R-:W-:-:S11]  /*05e0*/  FMNMX R15, R14, R15, !PT ;  /* 0x0000000f0e0f7209 */ /* 0x004fd60007800000 */
[----:B------:R-:W-:Y:S05]  /*05f0*/  @P0 BRA `(.L_x_6) ;  /* 0x0000000000100947 */ /* 0x000fea0003800000 */
[----:B------:R2:W-:Y:S01]  /*0600*/  STS [UR4], R15 ;  /* 0x0000000fff007988 */ /* 0x0005e20008000804 */
[----:B------:R-:W-:Y:S05]  /*0610*/  BRA `(.L_x_6) ;  /* 0x0000000000087947 */ /* 0x000fea0003800000 */
.L_x_5:
[----:B------:R-:W-:-:S13]  /*0620*/  ISETP.NE.AND P0, PT, R7, RZ, PT ;  /* 0x000000ff0700720c */ /* 0x000fda0003f05270 */
[----:B------:R3:W-:Y:S02]  /*0630*/  @!P0 STS [UR4], R12 ;  /* 0x0000000cff008988 */ /* 0x0007e40008000804 */
.L_x_6:
[----:B------:R-:W-:Y:S05]  /*0640*/  WARPSYNC.ALL ;  /* 0x0000000000007948 */ /* 0x000fea0003800000 */
[----:B------:R-:W-:Y:S01]  /*0650*/  BAR.SYNC.DEFER_BLOCKING 0x0 ;  /* 0x0000000000007b1d */ /* 0x000fe20000010000 */
[----:B-1----:R-:W-:Y:S02]  /*0660*/  HFMA2 R14, -RZ, RZ, 3.7421875, 0 ;  /* 0x437c0000ff0e7431 */ /* 0x002fe400000001ff */
[----:B---3--:R-:W-:-:S03]  /*0670*/  IMAD.MOV.U32 R12, RZ, RZ, 0x3bbb989d ;  /* 0x3bbb989dff0c7424 */ /* 0x008fc600078e00ff */
[----:B------:R-:W1:Y:S02]  /*0680*/  LDS R8, [UR4] ;  /* 0x00000004ff087984 */ /* 0x000e640008000800 */
[----:B-1----:R-:W-:-:S04]  /*0690*/  FADD R3, -R8, R3 ;  /* 0x0000000308037221 */ /* 0x002fc80000000100 */
[----:B------:R-:W-:-:S04]  /*06a0*/  FFMA.SAT R11, R3, R12, 0.5 ;  /* 0x3f000000030b7423 */ /* 0x000fc8000000200c */
[----:B------:R-:W-:-:S04]  /*06b0*/  FFMA.RM R11, R11, R14, 12582913 ;  /* 0x4b4000010b0b7423 */ /* 0x000fc8000000400e */
[C---:B------:R-:W-:Y:S01]  /*06c0*/  FADD R12, R11.reuse, -12583039 ;  /* 0xcb40007f0b0c7421 */ /* 0x040fe20000000000 */
[----:B------:R-:W-:-:S03]  /*06d0*/  IMAD.SHL.U32 R11, R11, 0x800000, RZ ;  /* 0x008000000b0b7824 */ /* 0x000fc600078e00ff */
[----:B------:R-:W-:-:S04]  /*06e0*/  FFMA R12, R3, 1.4426950216293334961, -R12 ;  /* 0x3fb8aa3b030c7823 */ /* 0x000fc8000000080c */
[----:B------:R-:W-:-:S06]  /*06f0*/  FFMA R12, R3, 1.925963033500011079e-08, R12 ;  /* 0x32a57060030c7823 */ /* 0x000fcc000000000c */
[----:B------:R-:W1:Y:S02]  /*0700*/  MUFU.EX2 R12, R12 ;  /* 0x0000000c000c7308 */ /* 0x000e640000000800 */
[----:B-1----:R-:W-:-:S04]  /*0710*/  FMUL R11, R11, R12 ;  /* 0x0000000c0b0b7220 */ /* 0x002fc80000400000 */
[----:B------:R-:W-:-:S05]  /*0720*/  FMUL R11, R11, R0 ;  /* 0x000000000b0b7220 */ /* 0x000fca0000400000 */
[----:B------:R-:W1:Y:S02]  /*0730*/  SHFL.DOWN PT, R0, R11, 0x10, 0x1f ;  /* 0x0a001f000b007f89 */ /* 0x000e6400000e0000 */
[----:B-1----:R-:W-:-:S05]  /*0740*/  FADD R0, R11, R0 ;  /* 0x000000000b007221 */ /* 0x002fca0000000000 */
[----:B------:R-:W1:Y:S02]  /*0750*/  SHFL.DOWN PT, R3, R0, 0x8, 0x1f ;  /* 0x09001f0000037f89 */ /* 0x000e6400000e0000 */
[----:B-1----:R-:W-:-:S05]  /*0760*/  FADD R3, R0, R3 ;  /* 0x0000000300037221 */ /* 0x002fca0000000000 */
[----:B------:R-:W1:Y:S02]  /*0770*/  SHFL.DOWN PT, R14, R3, 0x4, 0x1f ;  /* 0x08801f00030e7f89 */ /* 0x000e6400000e0000 */
[----:B-1----:R-:W-:-:S05]  /*0780*/  FADD R14, R3, R14 ;  /* 0x0000000e030e7221 */ /* 0x002fca0000000000 */
[----:B------:R-:W1:Y:S02]  /*0790*/  SHFL.DOWN PT, R13, R14, 0x2, 0x1f ;  /* 0x08401f000e0d7f89 */ /* 0x000e6400000e0000 */
[----:B-1----:R-:W-:-:S05]  /*07a0*/  FADD R13, R14, R13 ;  /* 0x0000000d0e0d7221 */ /* 0x002fca0000000000 */
[----:B------:R-:W1:Y:S02]  /*07b0*/  SHFL.DOWN PT, R12, R13, 0x1, 0x1f ;  /* 0x08201f000d0c7f89 */ /* 0x000e6400000e0000 */
[----:B-1----:R-:W-:Y:S01]  /*07c0*/  FADD R12, R13, R12 ;  /* 0x0000000c0d0c7221 */ /* 0x002fe20000000000 */
[----:B------:R-:W-:Y:S06]  /*07d0*/  BRA.U !UP0, `(.L_x_8) ;  /* 0x0000000108647547 */ /* 0x000fec000b800000 */
[----:B------:R-:W-:-:S13]  /*07e0*/  LOP3.LUT P0, RZ, R7, 0x1f, RZ, 0xc0, !PT ;  /* 0x0000001f07ff7812 */ /* 0x000fda000780c0ff */
[----:B------:R1:W-:Y:S01]  /*07f0*/  @!P0 STS [R9], R12 ;  /* 0x0000000c09008388 */ /* 0x0003e20000000800 */
[----:B------:R-:W-:Y:S01]  /*0800*/  BAR.SYNC.DEFER_BLOCKING 0x0 ;  /* 0x0000000000007b1d */ /* 0x000fe20000010000 */
[----:B------:R-:W-:-:S13]  /*0810*/  ISETP.GT.U32.AND P0, PT, R7, 0x1f, PT ;  /* 0x0000001f0700780c */ /* 0x000fda0003f04070 */
[----:B-1----:R-:W-:Y:S05]  /*0820*/  @P0 BRA `(.L_x_9) ;  /* 0x0000000000580947 */ /* 0x002fea0003800000 */
[----:B------:R-:W-:Y:S01]  /*0830*/  USHF.R.U32.HI UR5, URZ, 0x5, UR8 ;  /* 0x00000005ff057899 */ /* 0x000fe20008011608 */
[----:B------:R-:W-:-:S05]  /*0840*/  IMAD.MOV.U32 R0, RZ, RZ, RZ ;  /* 0x000000ffff007224 */ /* 0x000fca00078e00ff */
[----:B------:R-:W-:Y:S01]  /*0850*/  ISETP.GE.U32.AND P0, PT, R7, UR5, PT ;  /* 0x0000000507007c0c */ /* 0x000fe2000bf06070 */
[----:B------:R-:W-:-:S12]  /*0860*/  UMOV UR5, 0xffffffff ;  /* 0xffffffff00057882 */ /* 0x000fd80000000000 */
[----:B------:R1:W3:Y:S01]  /*0870*/  @!P0 LDS R0, [R10] ;  /* 0x000000000a008984 */ /* 0x0002e20000000800 */
[----:B------:R-:W-:Y:S05]  /*0880*/  BRA.DIV UR5, `(.L_x_10) ;  /* 0x00000006057c7947 */ /* 0x000fea000b800000 */
[----:B---3--:R-:W3:Y:S02]  /*0890*/  SHFL.DOWN PT, R3, R0, 0x10, 0x1f ;  /* 0x0a001f0000037f89 */ /* 0x008ee400000e0000 */
[----:B---3--:R-:W-:-:S05]  /*08a0*/  FADD R3, R3, R0 ;  /* 0x0000000003037221 */ /* 0x008fca0000000000 */
[----:B01----:R-:W0:Y:S02]  /*08b0*/  SHFL.DOWN PT, R10, R3, 0x8, 0x1f ;  /* 0x09001f00030a7f89 */ /* 0x003e2400000e0000 */
[----:B0-----:R-:W-:-:S05]  /*08c0*/  FADD R10, R3, R10 ;  /* 0x0000000a030a7221 */ /* 0x001fca0000000000 */
[----:B------:R-:W0:Y:S02]  /*08d0*/  SHFL.DOWN PT, R9, R10, 0x4, 0x1f ;  /* 0x08801f000a097f89 */ /* 0x000e2400000e0000 */
[----:B0-----:R-:W-:-:S05]  /*08e0*/  FADD R9, R10, R9 ;  /* 0x000000090a097221 */ /* 0x001fca0000000000 */
[----:B------:R-:W0:Y:S02]  /*08f0*/  SHFL.DOWN PT, R12, R9, 0x2, 0x1f ;  /* 0x08401f00090c7f89 */ /* 0x000e2400000e0000 */
[----:B0-----:R-:W-:-:S05]  /*0900*/  FADD R12, R9, R12 ;  /* 0x0000000c090c7221 */ /* 0x001fca0000000000 */
[----:B------:R0:W1:Y:S02]  /*0910*/  SHFL.DOWN PT, R11, R12, 0x1, 0x1f ;  /* 0x08201f000c0b7f89 */ /* 0x00006400000e0000 */
.L_x_25:
[----:B------:R-:W-:Y:S01]  /*0920*/  ISETP.NE.AND P0, PT, R7, RZ, PT ;  /* 0x000000ff0700720c */ /* 0x000fe20003f05270 */
[----:B-1----:R-:W-:-:S12]  /*0930*/  FADD R11, R12, R11 ;  /* 0x0000000b0c0b7221 */ /* 0x002fd80000000000 */
[----:B------:R-:W-:Y:S05]  /*0940*/  @P0 BRA `(.L_x_9) ;  /* 0x0000000000100947 */ /* 0x000fea0003800000 */
[----:B------:R1:W-:Y:S01]  /*0950*/  STS [UR4], R11 ;  /* 0x0000000bff007988 */ /* 0x0003e20008000804 */
[----:B------:R-:W-:Y:S05]  /*0960*/  BRA `(.L_x_9) ;  /* 0x0000000000087947 */ /* 0x000fea0003800000 */
.L_x_8:
[----:B------:R-:W-:-:S13]  /*0970*/  ISETP.NE.AND P0, PT, R7, RZ, PT ;  /* 0x000000ff0700720c */ /* 0x000fda0003f05270 */
[----:B------:R3:W-:Y:S02]  /*0980*/  @!P0 STS [UR4], R12 ;  /* 0x0000000cff008988 */ /* 0x0007e40008000804 */
.L_x_9:
[----:B------:R-:W-:Y:S05]  /*0990*/  WARPSYNC.ALL ;  /* 0x0000000000007948 */ /* 0x000fea0003800000 */
[----:B------:R-:W-:Y:S01]  /*09a0*/  BAR.SYNC.DEFER_BLOCKING 0x0 ;  /* 0x0000000000007b1d */ /* 0x000fe20000010000 */
[----:B------:R-:W-:-:S13]  /*09b0*/  ISETP.GE.AND P0, PT, R7, R6, PT ;  /* 0x000000060700720c */ /* 0x000fda0003f06270 */
[----:B------:R-:W-:Y:S05]  /*09c0*/  @P0 EXIT ;  /* 0x000000000000094d */ /* 0x000fea0003800000 */
[----:B------:R-:W4:Y:S01]  /*09d0*/  LDS R3, [UR4] ;  /* 0x00000004ff037984 */ /* 0x000f220008000800 */
[----:B------:R-:W0:Y:S01]  /*09e0*/  LDCU UR9, c[0x0][0x394] ;  /* 0x00007280ff0977ac */ /* 0x000e220008000800 */
[----:B------:R-:W0:Y:S02]  /*09f0*/  LDCU.64 UR4, c[0x0][0x388] ;  /* 0x00007100ff0477ac */ /* 0x000e240008000a00 */
.L_x_13:
[----:B01----:R-:W-:-:S06]  /*0a00*/  IMAD.WIDE R10, R7, 0x4, R4 ;  /* 0x00000004070a7825 */ /* 0x003fcc00078e0204 */
[----:B------:R-:W5:Y:S01]  /*0a10*/  LDG.E.CONSTANT R11, desc[UR6][R10.64] ;  /* 0x000000060a0b7981 */ /* 0x000f62000c1e9900 */
[----:B------:R-:W-:Y:S02]  /*0a20*/  HFMA2 R9, -RZ, RZ, 0.96630859375, -0.0022525787353515625 ;  /* 0x3bbb989dff097431 */ /* 0x000fe400000001ff */
[----:B------:R-:W-:Y:S01]  /*0a30*/  IMAD.MOV.U32 R13, RZ, RZ, 0x437c0000 ;  /* 0x437c0000ff0d7424 */ /* 0x000fe200078e00ff */
[----:B----4-:R-:W0:Y:S01]  /*0a40*/  MUFU.RCP R14, R3 ;  /* 0x00000003000e7308 */ /* 0x010e220000001000 */
[----:B------:R-:W-:Y:S01]  /*0a50*/  BSSY.RECONVERGENT B0, `(.L_x_11) ;  /* 0x0000015000007945 */ /* 0x000fe20003800200 */
[----:B-----5:R-:W-:Y:S01]  /*0a60*/  FADD R0, -R8, R11 ;  /* 0x0000000b08007221 */ /* 0x020fe20000000100 */
[----:B0-----:R-:W-:-:S03]  /*0a70*/  FFMA R11, -R3, R14, 1 ;  /* 0x3f800000030b7423 */ /* 0x001fc6000000010e */
[----:B------:R-:W-:Y:S01]  /*0a80*/  FFMA.SAT R6, R0, R9, 0.5 ;  /* 0x3f00000000067423 */ /* 0x000fe20000002009 */
[----:B------:R-:W-:-:S03]  /*0a90*/  FFMA R11, R14, R11, R14 ;  /* 0x0000000b0e0b7223 */ /* 0x000fc6000000000e */
[----:B------:R-:W-:-:S04]  /*0aa0*/  FFMA.RM R6, R6, R13, 12582913 ;  /* 0x4b40000106067423 */ /* 0x000fc8000000400d */
[----:B------:R-:W-:-:S04]  /*0ab0*/  FADD R9, R6, -12583039 ;  /* 0xcb40007f06097421 */ /* 0x000fc80000000000 */
[----:B------:R-:W-:-:S04]  /*0ac0*/  FFMA R9, R0, 1.4426950216293334961, -R9 ;  /* 0x3fb8aa3b00097823 */ /* 0x000fc80000000809 */
[----:B---3--:R-:W-:Y:S01]  /*0ad0*/  FFMA R12, R0, 1.925963033500011079e-08, R9 ;  /* 0x32a57060000c7823 */ /* 0x008fe20000000009 */
[----:B------:R-:W-:-:S03]  /*0ae0*/  IMAD.SHL.U32 R0, R6, 0x800000, RZ ;  /* 0x0080000006007824 */ /* 0x000fc600078e00ff */
[----:B------:R-:W0:Y:S02]  /*0af0*/  MUFU.EX2 R9, R12 ;  /* 0x0000000c00097308 */ /* 0x000e240000000800 */
[----:B0-----:R-:W-:Y:S01]  /*0b00*/  FMUL R0, R0, R9 ;  /* 0x0000000900007220 */ /* 0x001fe20000400000 */
[----:B------:R-:W-:-:S05]  /*0b10*/  SHF.R.S32.HI R9, RZ, 0x1f, R7 ;  /* 0x0000001fff097819 */ /* 0x000fca0000011407 */
[----:B------:R-:W0:Y:S01]  /*0b20*/  FCHK P0, R0, R3 ;  /* 0x0000000300007302 */ /* 0x000e220000000000 */
[----:B------:R-:W-:-:S04]  /*0b30*/  FFMA R6, R0, R11, RZ ;  /* 0x0000000b00067223 */ /* 0x000fc800000000ff */
[----:B------:R-:W-:-:S04]  /*0b40*/  FFMA R10, -R3, R6, R0 ;  /* 0x00000006030a7223 */ /* 0x000fc80000000100 */
[----:B------:R-:W-:Y:S01]  /*0b50*/  FFMA R13, R11, R10, R6 ;  /* 0x0000000a0b0d7223 */ /* 0x000fe20000000006 */
[----:B0-----:R-:W-:Y:S06]  /*0b60*/  @!P0 BRA `(.L_x_12) ;  /* 0x00000000000c8947 */ /* 0x001fec0003800000 */
[----:B------:R-:W-:-:S07]  /*0b70*/  MOV R6, 0xb90 ;  /* 0x00000b9000067802 */ /* 0x000fce0000000f00 */
[----:B--2---:R-:W-:Y:S05]  /*0b80*/  CALL.REL.NOINC `($__internal_0_$__cuda_sm3x_div_rn_noftz_f32_slowpath) ;  /* 0x0000000400507944 */ /* 0x004fea0003c00000 */
[----:B------:R-:W-:-:S07]  /*0b90*/  MOV R13, R0 ;  /* 0x00000000000d7202 */ /* 0x000fce0000000f00 */
.L_x_12:
[----:B------:R-:W-:Y:S05]  /*0ba0*/  BSYNC.RECONVERGENT B0 ;  /* 0x0000000000007941 */ /* 0x000fea0003800200 */
.L_x_11:
[----:B------:R-:W-:Y:S01]  /*0bb0*/  IADD3 R0, P0, PT, R2, R7, RZ ;  /* 0x0000000702007210 */ /* 0x000fe20007f1e0ff */
[----:B------:R-:W-:-:S03]  /*0bc0*/  VIADD R7, R7, UR8 ;  /* 0x0000000807077c36 */ /* 0x000fc60008000000 */
[----:B------:R-:W-:Y:S02]  /*0bd0*/  LEA.HI.X.SX32 R9, R2, R9, 0x1, P0 ;  /* 0x0000000902097211 */ /* 0x000fe400000f0eff */
[----:B------:R-:W-:-:S04]  /*0be0*/  LEA R10, P0, R0, UR4, 0x2 ;  /* 0x00000004000a7c11 */ /* 0x000fc8000f8010ff */
[----:B------:R-:W-:Y:S02]  /*0bf0*/  LEA.HI.X R11, R0, UR5, R9, 0x2, P0 ;  /* 0x00000005000b7c11 */ /* 0x000fe400080f1409 */
[----:B------:R-:W-:-:S03]  /*0c00*/  ISETP.GE.AND P0, PT, R7, UR9, PT ;  /* 0x0000000907007c0c */ /* 0x000fc6000bf06270 */
[----:B------:R0:W-:Y:S10]  /*0c10*/  STG.E desc[UR6][R10.64], R13 ;  /* 0x0000000d0a007986 */ /* 0x0001f4000c101906 */
[----:B------:R-:W-:Y:S05]  /*0c20*/  @!P0 BRA `(.L_x_13) ;  /* 0xfffffffc00748947 */ /* 0x000fea000383ffff */
[----:B------:R-:W-:Y:S05]  /*0c30*/  EXIT ;  /* 0x000000000000794d */ /* 0x000fea0003800000 */
.L_x_7:
[----:B------:R-:W-:Y:S02]  /*0c40*/  HFMA2 R18, -RZ, RZ, 0, 9.5367431640625e-07 ;  /* 0x00000010ff127431 */ /* 0x000fe400000001ff */
[----:B-1----:R-:W-:Y:S02]  /*0c50*/  IMAD.MOV.U32 R17, RZ, RZ, R8 ;  /* 0x000000ffff117224 */ /* 0x002fe400078e0008 */
[----:B------:R-:W-:Y:S02]  /*0c60*/  IMAD.MOV.U32 R19, RZ, RZ, 0x1f ;  /* 0x0000001fff137424 */ /* 0x000fe400078e00ff */
[----:B------:R-:W-:-:S07]  /*0c70*/  IMAD.MOV.U32 R16, RZ, RZ, -0x1 ;  /* 0xffffffffff107424 */ /* 0x000fce00078e00ff */
[----:B0-----:R-:W-:Y:S05]  /*0c80*/  WARPSYNC.COLLECTIVE R16, `(.L_x_14) ;  /* 0x0000000010087348 */ /* 0x001fea0003c00000 */
[----:B------:R1:W2:Y:S02]  /*0c90*/  SHFL.DOWN P0, R15, R17, R18, R19 ;  /* 0x08000012110f7389 */ /* 0x0002a40000000013 */
[----:B012---:R-:W-:Y:S05]  /*0ca0*/  ENDCOLLECTIVE ;  /* 0x000000000000791b */ /* 0x007fea0003800000 */
.L_x_14:
[----:B------:R-:W-:Y:S01]  /*0cb0*/  IMAD.MOV.U32 R18, RZ, RZ, 0x8 ;  /* 0x00000008ff127424 */ /* 0x000fe200078e00ff */
[----:B------:R-:W-:-:S04]  /*0cc0*/  MOV R11, R15 ;  /* 0x0000000f000b7202 */ /* 0x000fc80000000f00 */
[----:B------:R-:W-:-:S05]  /*0cd0*/  FMNMX R11, R11, R8, !PT ;  /* 0x000000080b0b7209 */ /* 0x000fca0007800000 */
[----:B------:R-:W-:-:S07]  /*0ce0*/  IMAD.MOV.U32 R17, RZ, RZ, R11 ;  /* 0x000000ffff117224 */ /* 0x000fce00078e000b */
[----:B------:R-:W-:Y:S05]  /*0cf0*/  WARPSYNC.COLLECTIVE R16, `(.L_x_15) ;  /* 0x0000000010087348 */ /* 0x000fea0003c00000 */
[----:B------:R0:W1:Y:S02]  /*0d00*/  SHFL.DOWN P0, R15, R17, R18, R19 ;  /* 0x08000012110f7389 */ /* 0x0000640000000013 */
[----:B01----:R-:W-:Y:S05]  /*0d10*/  ENDCOLLECTIVE ;  /* 0x000000000000791b */ /* 0x003fea0003800000 */
.L_x_15:
[----:B------:R-:W-:Y:S01]  /*0d20*/  IMAD.MOV.U32 R18, RZ, RZ, 0x4 ;  /* 0x00000004ff127424 */ /* 0x000fe200078e00ff */
[----:B------:R-:W-:-:S04]  /*0d30*/  MOV R12, R15 ;  /* 0x0000000f000c7202 */ /* 0x000fc80000000f00 */
[----:B------:R-:W-:-:S05]  /*0d40*/  FMNMX R12, R11, R12, !PT ;  /* 0x0000000c0b0c7209 */ /* 0x000fca0007800000 */
[----:B------:R-:W-:-:S07]  /*0d50*/  IMAD.MOV.U32 R17, RZ, RZ, R12 ;  /* 0x000000ffff117224 */ /* 0x000fce00078e000c */
[----:B------:R-:W-:Y:S05]  /*0d60*/  WARPSYNC.COLLECTIVE R16, `(.L_x_16) ;  /* 0x0000000010087348 */ /* 0x000fea0003c00000 */
[----:B------:R0:W1:Y:S02]  /*0d70*/  SHFL.DOWN P0, R15, R17, R18, R19 ;  /* 0x08000012110f7389 */ /* 0x0000640000000013 */
[----:B01----:R-:W-:Y:S05]  /*0d80*/  ENDCOLLECTIVE ;  /* 0x000000000000791b */ /* 0x003fea0003800000 */
.L_x_16:
[----:B------:R-:W-:Y:S01]  /*0d90*/  IMAD.MOV.U32 R18, RZ, RZ, 0x2 ;  /* 0x00000002ff127424 */ /* 0x000fe200078e00ff */
[----:B------:R-:W-:-:S04]  /*0da0*/  MOV R13, R15 ;  /* 0x0000000f000d7202 */ /* 0x000fc80000000f00 */
[----:B------:R-:W-:-:S05]  /*0db0*/  FMNMX R13, R12, R13, !PT ;  /* 0x0000000d0c0d7209 */ /* 0x000fca0007800000 */
[----:B------:R-:W-:-:S07]  /*0dc0*/  IMAD.MOV.U32 R17, RZ, RZ, R13 ;  /* 0x000000ffff117224 */ /* 0x000fce00078e000d */
[----:B------:R-:W-:Y:S05]  /*0dd0*/  WARPSYNC.COLLECTIVE R16, `(.L_x_17) ;  /* 0x0000000010087348 */ /* 0x000fea0003c00000 */
[----:B------:R0:W1:Y:S02]  /*0de0*/  SHFL.DOWN P0, R15, R17, R18, R19 ;  /* 0x08000012110f7389 */ /* 0x0000640000000013 */
[----:B01----:R-:W-:Y:S05]  /*0df0*/  ENDCOLLECTIVE ;  /* 0x000000000000791b */ /* 0x003fea0003800000 */
.L_x_17:
[----:B------:R-:W-:Y:S01]  /*0e00*/  IMAD.MOV.U32 R18, RZ, RZ, 0x1 ;  /* 0x00000001ff127424 */ /* 0x000fe200078e00ff */
[----:B------:R-:W-:-:S04]  /*0e10*/  MOV R14, R15 ;  /* 0x0000000f000e7202 */ /* 0x000fc80000000f00 */
[----:B------:R-:W-:-:S05]  /*0e20*/  FMNMX R14, R13, R14, !PT ;  /* 0x0000000e0d0e7209 */ /* 0x000fca0007800000 */
[----:B------:R-:W-:-:S07]  /*0e30*/  IMAD.MOV.U32 R17, RZ, RZ, R14 ;  /* 0x000000ffff117224 */ /* 0x000fce00078e000e */
[----:B------:R-:W-:Y:S05]  /*0e40*/  WARPSYNC.COLLECTIVE R16, `(.L_x_18) ;  /* 0x0000000010087348 */ /* 0x000fea0003c00000 */
[----:B------:R0:W1:Y:S02]  /*0e50*/  SHFL.DOWN P0, R15, R17, R18, R19 ;  /* 0x08000012110f7389 */ /* 0x0000640000000013 */
[----:B01----:R-:W-:Y:S05]  /*0e60*/  ENDCOLLECTIVE ;  /* 0x000000000000791b */ /* 0x003fea0003800000 */
.L_x_18:
[----:B------:R-:W-:Y:S05]  /*0e70*/  BRA `(.L_x_19) ;  /* 0xfffffff400d47947 */ /* 0x000fea000383ffff */
.L_x_10:
[----:B---3--:R-:W-:Y:S01]  /*0e80*/  MOV R17, R0 ;  /* 0x0000000000117202 */ /* 0x008fe20000000f00 */
[----:B------:R-:W-:Y:S01]  /*0e90*/  IMAD.MOV.U32 R18, RZ, RZ, 0x10 ;  /* 0x00000010ff127424 */ /* 0x000fe200078e00ff */
[----:B------:R-:W-:Y:S01]  /*0ea0*/  MOV R16, 0xffffffff ;  /* 0xffffffff00107802 */ /* 0x000fe20000000f00 */
[----:B------:R-:W-:-:S07]  /*0eb0*/  IMAD.MOV.U32 R19, RZ, RZ, 0x1f ;  /* 0x0000001fff137424 */ /* 0x000fce00078e00ff */
[----:B012---:R-:W-:Y:S05]  /*0ec0*/  WARPSYNC.COLLECTIVE R16, `(.L_x_20) ;  /* 0x0000000010087348 */ /* 0x007fea0003c00000 */
[----:B--2---:R2:W3:Y:S02]  /*0ed0*/  SHFL.DOWN P0, R15, R17, R18, R19 ;  /* 0x08000012110f7389 */ /* 0x0044e40000000013 */
[----:B0123--:R-:W-:Y:S05]  /*0ee0*/  ENDCOLLECTIVE ;  /* 0x000000000000791b */ /* 0x00ffea0003800000 */
.L_x_20:
[----:B------:R-:W-:Y:S02]  /*0ef0*/  IMAD.MOV.U32 R18, RZ, RZ, 0x8 ;  /* 0x00000008ff127424 */ /* 0x000fe400078e00ff */
[----:B------:R-:W-:-:S04]  /*0f00*/  IMAD.MOV.U32 R3, RZ, RZ, R15 ;  /* 0x000000ffff037224 */ /* 0x000fc800078e000f */
[----:B------:R-:W-:-:S05]  /*0f10*/  FADD R3, R3, R0 ;  /* 0x0000000003037221 */ /* 0x000fca0000000000 */
[----:B------:R-:W-:-:S07]  /*0f20*/  MOV R17, R3 ;  /* 0x0000000300117202 */ /* 0x000fce0000000f00 */
[----:B------:R-:W-:Y:S05]  /*0f30*/  WARPSYNC.COLLECTIVE R16, `(.L_x_21) ;  /* 0x0000000010087348 */ /* 0x000fea0003c00000 */
[----:B------:R0:W1:Y:S02]  /*0f40*/  SHFL.DOWN P0, R15, R17, R18, R19 ;  /* 0x08000012110f7389 */ /* 0x0000640000000013 */
[----:B01----:R-:W-:Y:S05]  /*0f50*/  ENDCOLLECTIVE ;  /* 0x000000000000791b */ /* 0x003fea0003800000 */
.L_x_21:
[----:B------:R-:W-:Y:S01]  /*0f60*/  HFMA2 R18, -RZ, RZ, 0, 2.384185791015625e-07 ;  /* 0x00000004ff127431 */ /* 0x000fe200000001ff */
[----:B------:R-:W-:-:S05]  /*0f70*/  MOV R10, R15 ;  /* 0x0000000f000a7202 */ /* 0x000fca0000000f00 */
[----:B------:R-:W-:-:S04]  /*0f80*/  FADD R10, R3, R10 ;  /* 0x0000000a030a7221 */ /* 0x000fc80000000000 */
[----:B------:R-:W-:-:S07]  /*0f90*/  IMAD.MOV.U32 R17, RZ, RZ, R10 ;  /* 0x000000ffff117224 */ /* 0x000fce00078e000a */
[----:B------:R-:W-:Y:S05]  /*0fa0*/  WARPSYNC.COLLECTIVE R16, `(.L_x_22) ;  /* 0x0000000010087348 */ /* 0x000fea0003c00000 */
[----:B------:R0:W1:Y:S02]  /*0fb0*/  SHFL.DOWN P0, R15, R17, R18, R19 ;  /* 0x08000012110f7389 */ /* 0x0000640000000013 */
[----:B01----:R-:W-:Y:S05]  /*0fc0*/  ENDCOLLECTIVE ;  /* 0x000000000000791b */ /* 0x003fea0003800000 */
.L_x_22:
[----:B------:R-:W-:Y:S02]  /*0fd0*/  IMAD.MOV.U32 R18, RZ, RZ, 0x2 ;  /* 0x00000002ff127424 */ /* 0x000fe400078e00ff */
[----:B------:R-:W-:-:S04]  /*0fe0*/  IMAD.MOV.U32 R9, RZ, RZ, R15 ;  /* 0x000000ffff097224 */ /* 0x000fc800078e000f */
[----:B------:R-:W-:-:S05]  /*0ff0*/  FADD R9, R10, R9 ;  /* 0x000000090a097221 */ /* 0x000fca0000000000 */
[----:B------:R-:W-:-:S07]  /*1000*/  MOV R17, R9 ;  /* 0x0000000900117202 */ /* 0x000fce0000000f00 */
[----:B------:R-:W-:Y:S05]  /*1010*/  WARPSYNC.COLLECTIVE R16, `(.L_x_23) ;  /* 0x0000000010087348 */ /* 0x000fea0003c00000 */
[----:B------:R0:W1:Y:S02]  /*1020*/  SHFL.DOWN P0, R15, R17, R18, R19 ;  /* 0x08000012110f7389 */ /* 0x0000640000000013 */
[----:B01----:R-:W-:Y:S05]  /*1030*/  ENDCOLLECTIVE ;  /* 0x000000000000791b */ /* 0x003fea0003800000 */
.L_x_23:
[----:B------:R-:W-:Y:S01]  /*1040*/  HFMA2 R18, -RZ, RZ, 0, 5.9604644775390625e-08 ;  /* 0x00000001ff127431 */ /* 0x000fe200000001ff */
[----:B------:R-:W-:-:S05]  /*1050*/  MOV R12, R15 ;  /* 0x0000000f000c7202 */ /* 0x000fca0000000f00 */
[----:B------:R-:W-:-:S04]  /*1060*/  FADD R12, R9, R12 ;  /* 0x0000000c090c7221 */ /* 0x000fc80000000000 */
[----:B------:R-:W-:-:S07]  /*1070*/  IMAD.MOV.U32 R17, RZ, RZ, R12 ;  /* 0x000000ffff117224 */ /* 0x000fce00078e000c */
[----:B------:R-:W-:Y:S05]  /*1080*/  WARPSYNC.COLLECTIVE R16, `(.L_x_24) ;  /* 0x0000000010087348 */ /* 0x000fea0003c00000 */
[----:B------:R0:W1:Y:S02]  /*1090*/  SHFL.DOWN P0, R15, R17, R18, R19 ;  /* 0x08000012110f7389 */ /* 0x0000640000000013 */
[----:B01----:R-:W-:Y:S05]  /*10a0*/  ENDCOLLECTIVE ;  /* 0x000000000000791b */ /* 0x003fea0003800000 */
.L_x_24:
[----:B------:R-:W-:Y:S01]  /*10b0*/  IMAD.MOV.U32 R11, RZ, RZ, R15 ;  /* 0x000000ffff0b7224 */ /* 0x000fe200078e000f */
[----:B------:R-:W-:Y:S06]  /*10c0*/  BRA `(.L_x_25) ;  /* 0xfffffff800147947 */ /* 0x000fec000383ffff */
        .weak           $__internal_0_$__cuda_sm3x_div_rn_noftz_f32_slowpath
        .type           $__internal_0_$__cuda_sm3x_div_rn_noftz_f32_slowpath,@function
        .size           $__internal_0_$__cuda_sm3x_div_rn_noftz_f32_slowpath,(.L_x_38 - $__internal_0_$__cuda_sm3x_div_rn_noftz_f32_slowpath)
$__internal_0_$__cuda_sm3x_div_rn_noftz_f32_slowpath:
[--C-:B------:R-:W-:Y:S01]  /*10d0*/  SHF.R.U32.HI R11, RZ, 0x17, R3.reuse ;  /* 0x00000017ff0b7819 */ /* 0x100fe20000011603 */
[----:B------:R-:W-:Y:S01]  /*10e0*/  BSSY.RECONVERGENT B1, `(.L_x_26) ;  /* 0x0000064000017945 */ /* 0x000fe20003800200 */
[----:B------:R-:W-:Y:S01]  /*10f0*/  SHF.R.U32.HI R10, RZ, 0x17, R0 ;  /* 0x00000017ff0a7819 */ /* 0x000fe20000011600 */
[----:B------:R-:W-:Y:S01]  /*1100*/  IMAD.MOV.U32 R13, RZ, RZ, R3 ;  /* 0x000000ffff0d7224 */ /* 0x000fe200078e0003 */
[----:B------:R-:W-:Y:S02]  /*1110*/  LOP3.LUT R11, R11, 0xff, RZ, 0xc0, !PT ;  /* 0x000000ff0b0b7812 */ /* 0x000fe400078ec0ff */
[----:B------:R-:W-:Y:S02]  /*1120*/  LOP3.LUT R16, R10, 0xff, RZ, 0xc0, !PT ;  /* 0x000000ff0a107812 */ /* 0x000fe400078ec0ff */
[----:B------:R-:W-:Y:S02]  /*1130*/  IADD3 R14, PT, PT, R11, -0x1, RZ ;  /* 0xffffffff0b0e7810 */ /* 0x000fe40007ffe0ff */
[----:B------:R-:W-:Y:S01]  /*1140*/  MOV R12, R0 ;  /* 0x00000000000c7202 */ /* 0x000fe20000000f00 */
[----:B------:R-:W-:Y:S01]  /*1150*/  VIADD R15, R16, 0xffffffff ;  /* 0xffffffff100f7836 */ /* 0x000fe20000000000 */
[----:B------:R-:W-:-:S04]  /*1160*/  ISETP.GT.U32.AND P0, PT, R14, 0xfd, PT ;  /* 0x000000fd0e00780c */ /* 0x000fc80003f04070 */
[----:B------:R-:W-:-:S13]  /*1170*/  ISETP.GT.U32.OR P0, PT, R15, 0xfd, P0 ;  /* 0x000000fd0f00780c */ /* 0x000fda0000704470 */
[----:B------:R-:W-:Y:S01]  /*1180*/  @!P0 MOV R10, RZ ;  /* 0x000000ff000a8202 */ /* 0x000fe20000000f00 */
[----:B------:R-:W-:Y:S06]  /*1190*/  @!P0 BRA `(.L_x_27) ;  /* 0x00000000005c8947 */ /* 0x000fec0003800000 */
[----:B------:R-:W-:Y:S02]  /*11a0*/  FSETP.GTU.FTZ.AND P1, PT, |R3|, +INF , PT ;  /* 0x7f8000000300780b */ /* 0x000fe40003f3c200 */
[----:B------:R-:W-:-:S04]  /*11b0*/  FSETP.GTU.FTZ.AND P0, PT, |R0|, +INF , PT ;  /* 0x7f8000000000780b */ /* 0x000fc80003f1c200 */
[----:B------:R-:W-:-:S13]  /*11c0*/  PLOP3.LUT P0, PT, P0, P1, PT, 0xf8, 0x8f ;  /* 0x00000000008f781c */ /* 0x000fda0000703f70 */
[----:B------:R-:W-:Y:S05]  /*11d0*/  @P0 BRA `(.L_x_28) ;  /* 0x00000004004c0947 */ /* 0x000fea0003800000 */
[----:B------:R-:W-:-:S13]  /*11e0*/  LOP3.LUT P0, RZ, R13, 0x7fffffff, R12, 0xc8, !PT ;  /* 0x7fffffff0dff7812 */ /* 0x000fda000780c80c */
[----:B------:R-:W-:Y:S05]  /*11f0*/  @!P0 BRA `(.L_x_29) ;  /* 0x00000004003c8947 */ /* 0x000fea0003800000 */
[C---:B------:R-:W-:Y:S02]  /*1200*/  FSETP.NEU.FTZ.AND P2, PT, |R0|.reuse, +INF , PT ;  /* 0x7f8000000000780b */ /* 0x040fe40003f5d200 */
[----:B------:R-:W-:Y:S02]  /*1210*/  FSETP.NEU.FTZ.AND P1, PT, |R3|, +INF , PT ;  /* 0x7f8000000300780b */ /* 0x000fe40003f3d200 */
[----:B------:R-:W-:-:S11]  /*1220*/  FSETP.NEU.FTZ.AND P0, PT, |R0|, +INF , PT ;  /* 0x7f8000000000780b */ /* 0x000fd60003f1d200 */
[----:B------:R-:W-:Y:S05]  /*1230*/  @!P1 BRA !P2, `(.L_x_29) ;  /* 0x00000004002c9947 */ /* 0x000fea0005000000 */
[----:B------:R-:W-:-:S04]  /*1240*/  LOP3.LUT P2, RZ, R12, 0x7fffffff, RZ, 0xc0, !PT ;  /* 0x7fffffff0cff7812 */ /* 0x000fc8000784c0ff */
[----:B------:R-:W-:-:S13]  /*1250*/  PLOP3.LUT P1, PT, P1, P2, PT, 0x2f, 0xf2 ;  /* 0x0000000000f2781c */ /* 0x000fda0000f24577 */
[----:B------:R-:W-:Y:S05]  /*1260*/  @P1 BRA `(.L_x_30) ;  /* 0x0000000400181947 */ /* 0x000fea0003800000 */
[----:B------:R-:W-:-:S04]  /*1270*/  LOP3.LUT P1, RZ, R13, 0x7fffffff, RZ, 0xc0, !PT ;  /* 0x7fffffff0dff7812 */ /* 0x000fc8000782c0ff */
[----:B------:R-:W-:-:S13]  /*1280*/  PLOP3.LUT P0, PT, P0, P1, PT, 0x2f, 0xf2 ;  /* 0x0000000000f2781c */ /* 0x000fda0000702577 */
[----:B------:R-:W-:Y:S05]  /*1290*/  @P0 BRA `(.L_x_31) ;  /* 0x0000000400000947 */ /* 0x000fea0003800000 */
[----:B------:R-:W-:Y:S02]  /*12a0*/  ISETP.GE.AND P0, PT, R15, RZ, PT ;  /* 0x000000ff0f00720c */ /* 0x000fe40003f06270 */
[----:B------:R-:W-:-:S11]  /*12b0*/  ISETP.GE.AND P1, PT, R14, RZ, PT ;  /* 0x000000ff0e00720c */ /* 0x000fd60003f26270 */
[----:B------:R-:W-:Y:S01]  /*12c0*/  @P0 IMAD.MOV.U32 R10, RZ, RZ, RZ ;  /* 0x000000ffff0a0224 */ /* 0x000fe200078e00ff */
[----:B------:R-:W-:Y:S01]  /*12d0*/  @!P0 MOV R10, 0xffffffc0 ;  /* 0xffffffc0000a8802 */ /* 0x000fe20000000f00 */
[----:B------:R-:W-:Y:S01]  /*12e0*/  @!P0 FFMA R12, R0, 1.84467440737095516160e+19, RZ ;  /* 0x5f800000000c8823 */ /* 0x000fe200000000ff */
[----:B------:R-:W-:-:S03]  /*12f0*/  @!P1 FFMA R13, R3, 1.84467440737095516160e+19, RZ ;  /* 0x5f800000030d9823 */ /* 0x000fc600000000ff */
[----:B------:R-:W-:-:S07]  /*1300*/  @!P1 VIADD R10, R10, 0x40 ;  /* 0x000000400a0a9836 */ /* 0x000fce0000000000 */
.L_x_27:
[----:B------:R-:W-:Y:S01]  /*1310*/  LEA R0, R11, 0xc0800000, 0x17 ;  /* 0xc08000000b007811 */ /* 0x000fe200078eb8ff */
[----:B------:R-:W-:Y:S03]  /*1320*/  BSSY.RECONVERGENT B2, `(.L_x_32) ;  /* 0x0000036000027945 */ /* 0x000fe60003800200 */
[----:B------:R-:W-:Y:S01]  /*1330*/  IADD3 R14, PT, PT, -R0, R13, RZ ;  /* 0x0000000d000e7210 */ /* 0x000fe20007ffe1ff */
[----:B------:R-:W-:-:S03]  /*1340*/  VIADD R13, R16, 0xffffff81 ;  /* 0xffffff81100d7836 */ /* 0x000fc60000000000 */
[----:B------:R-:W0:Y:S01]  /*1350*/  MUFU.RCP R15, R14 ;  /* 0x0000000e000f7308 */ /* 0x000e220000001000 */
[----:B------:R-:W-:Y:S01]  /*1360*/  FADD.FTZ R17, -R14, -RZ ;  /* 0x800000ff0e117221 */ /* 0x000fe20000010100 */
[C---:B------:R-:W-:Y:S01]  /*1370*/  IMAD R0, R13.reuse, -0x800000, R12 ;  /* 0xff8000000d007824 */ /* 0x040fe200078e020c */
[----:B------:R-:W-:-:S04]  /*1380*/  IADD3 R13, PT, PT, R13, 0x7f, -R11 ;  /* 0x0000007f0d0d7810 */ /* 0x000fc80007ffe80b */
[----:B------:R-:W-:Y:S01]  /*1390*/  IADD3 R13, PT, PT, R13, R10, RZ ;  /* 0x0000000a0d0d7210 */ /* 0x000fe20007ffe0ff */
[----:B0-----:R-:W-:-:S04]  /*13a0*/  FFMA R16, R15, R17, 1 ;  /* 0x3f8000000f107423 */ /* 0x001fc80000000011 */
[----:B------:R-:W-:-:S04]  /*13b0*/  FFMA R19, R15, R16, R15 ;  /* 0x000000100f137223 */ /* 0x000fc8000000000f */
[----:B------:R-:W-:-:S04]  /*13c0*/  FFMA R12, R0, R19, RZ ;  /* 0x00000013000c7223 */ /* 0x000fc800000000ff */
[----:B------:R-:W-:-:S04]  /*13d0*/  FFMA R15, R17, R12, R0 ;  /* 0x0000000c110f7223 */ /* 0x000fc80000000000 */
[----:B------:R-:W-:-:S04]  /*13e0*/  FFMA R16, R19, R15, R12 ;  /* 0x0000000f13107223 */ /* 0x000fc8000000000c */
[----:B------:R-:W-:-:S04]  /*13f0*/  FFMA R17, R17, R16, R0 ;  /* 0x0000001011117223 */ /* 0x000fc80000000000 */
[----:B------:R-:W-:-:S05]  /*1400*/  FFMA R0, R19, R17, R16 ;  /* 0x0000001113007223 */ /* 0x000fca0000000010 */
[----:B------:R-:W-:-:S04]  /*1410*/  SHF.R.U32.HI R11, RZ, 0x17, R0 ;  /* 0x00000017ff0b7819 */ /* 0x000fc80000011600 */
[----:B------:R-:W-:-:S05]  /*1420*/  LOP3.LUT R11, R11, 0xff, RZ, 0xc0, !PT ;  /* 0x000000ff0b0b7812 */ /* 0x000fca00078ec0ff */
[----:B------:R-:W-:-:S05]  /*1430*/  IMAD.IADD R14, R11, 0x1, R13 ;  /* 0x000000010b0e7824 */ /* 0x000fca00078e020d */
[----:B------:R-:W-:-:S04]  /*1440*/  IADD3 R10, PT, PT, R14, -0x1, RZ ;  /* 0xffffffff0e0a7810 */ /* 0x000fc80007ffe0ff */
[----:B------:R-:W-:-:S13]  /*1450*/  ISETP.GE.U32.AND P0, PT, R10, 0xfe, PT ;  /* 0x000000fe0a00780c */ /* 0x000fda0003f06070 */
[----:B------:R-:W-:Y:S05]  /*1460*/  @!P0 BRA `(.L_x_33) ;  /* 0x0000000000808947 */ /* 0x000fea0003800000 */
[----:B------:R-:W-:-:S13]  /*1470*/  ISETP.GT.AND P0, PT, R14, 0xfe, PT ;  /* 0x000000fe0e00780c */ /* 0x000fda0003f04270 */
[----:B------:R-:W-:Y:S05]  /*1480*/  @P0 BRA `(.L_x_34) ;  /* 0x00000000006c0947 */ /* 0x000fea0003800000 */
[----:B------:R-:W-:-:S13]  /*1490*/  ISETP.GE.AND P0, PT, R14, 0x1, PT ;  /* 0x000000010e00780c */ /* 0x000fda0003f06270 */
[----:B------:R-:W-:Y:S05]  /*14a0*/  @P0 BRA `(.L_x_35) ;  /* 0x0000000000740947 */ /* 0x000fea0003800000 */
[----:B------:R-:W-:Y:S02]  /*14b0*/  ISETP.GE.AND P0, PT, R14, -0x18, PT ;  /* 0xffffffe80e00780c */ /* 0x000fe40003f06270 */
[----:B------:R-:W-:-:S11]  /*14c0*/  LOP3.LUT R0, R0, 0x80000000, RZ, 0xc0, !PT ;  /* 0x8000000000007812 */ /* 0x000fd600078ec0ff */
[----:B------:R-:W-:Y:S05]  /*14d0*/  @!P0 BRA `(.L_x_35) ;  /* 0x0000000000688947 */ /* 0x000fea0003800000 */
[CCC-:B------:R-:W-:Y:S01]  /*14e0*/  FFMA.RZ R10, R19.reuse, R17.reuse, R16.reuse ;  /* 0x00000011130a7223 */ /* 0x1c0fe2000000c010 */
[C---:B------:R-:W-:Y:S02]  /*14f0*/  VIADD R13, R14.reuse, 0x20 ;  /* 0x000000200e0d7836 */ /* 0x040fe40000000000 */
[CCC-:B------:R-:W-:Y:S01]  /*1500*/  FFMA.RM R11, R19.reuse, R17.reuse, R16.reuse ;  /* 0x00000011130b7223 */ /* 0x1c0fe20000004010 */
[----:B------:R-:W-:Y:S02]  /*1510*/  ISETP.NE.AND P2, PT, R14, RZ, PT ;  /* 0x000000ff0e00720c */ /* 0x000fe40003f45270 */
[----:B------:R-:W-:Y:S01]  /*1520*/  LOP3.LUT R12, R10, 0x7fffff, RZ, 0xc0, !PT ;  /* 0x007fffff0a0c7812 */ /* 0x000fe200078ec0ff */
[----:B------:R-:W-:Y:S01]  /*1530*/  FFMA.RP R10, R19, R17, R16 ;  /* 0x00000011130a7223 */ /* 0x000fe20000008010 */
[----:B------:R-:W-:Y:S02]  /*1540*/  ISETP.NE.AND P1, PT, R14, RZ, PT ;  /* 0x000000ff0e00720c */ /* 0x000fe40003f25270 */
[----:B------:R-:W-:-:S02]  /*1550*/  LOP3.LUT R12, R12, 0x800000, RZ, 0xfc, !PT ;  /* 0x008000000c0c7812 */ /* 0x000fc400078efcff */
[----:B------:R-:W-:Y:S02]  /*1560*/  IADD3 R14, PT, PT, -R14, RZ, RZ ;  /* 0x000000ff0e0e7210 */ /* 0x000fe40007ffe1ff */
[----:B------:R-:W-:Y:S02]  /*1570*/  SHF.L.U32 R13, R12, R13, RZ ;  /* 0x0000000d0c0d7219 */ /* 0x000fe400000006ff */
[----:B------:R-:W-:Y:S02]  /*1580*/  FSETP.NEU.FTZ.AND P0, PT, R10, R11, PT ;  /* 0x0000000b0a00720b */ /* 0x000fe40003f1d000 */
[----:B------:R-:W-:Y:S02]  /*1590*/  SEL R11, R14, RZ, P2 ;  /* 0x000000ff0e0b7207 */ /* 0x000fe40001000000 */
[----:B------:R-:W-:Y:S02]  /*15a0*/  ISETP.NE.AND P1, PT, R13, RZ, P1 ;  /* 0x000000ff0d00720c */ /* 0x000fe40000f25270 */
[----:B------:R-:W-:-:S02]  /*15b0*/  SHF.R.U32.HI R11, RZ, R11, R12 ;  /* 0x0000000bff0b7219 */ /* 0x000fc4000001160c */
[----:B------:R-:W-:Y:S02]  /*15c0*/  PLOP3.LUT P0, PT, P0, P1, PT, 0xf8, 0x8f ;  /* 0x00000000008f781c */ /* 0x000fe40000703f70 */
[----:B------:R-:W-:Y:S02]  /*15d0*/  SHF.R.U32.HI R13, RZ, 0x1, R11 ;  /* 0x00000001ff0d7819 */ /* 0x000fe4000001160b */
[----:B------:R-:W-:-:S04]  /*15e0*/  SEL R10, RZ, 0x1, !P0 ;  /* 0x00000001ff0a7807 */ /* 0x000fc80004000000 */
[----:B------:R-:W-:-:S04]  /*15f0*/  LOP3.LUT R10, R10, 0x1, R13, 0xf8, !PT ;  /* 0x000000010a0a7812 */ /* 0x000fc800078ef80d */
[----:B------:R-:W-:-:S05]  /*1600*/  LOP3.LUT R10, R10, R11, RZ, 0xc0, !PT ;  /* 0x0000000b0a0a7212 */ /* 0x000fca00078ec0ff */
[----:B------:R-:W-:-:S05]  /*1610*/  IMAD.IADD R13, R13, 0x1, R10 ;  /* 0x000000010d0d7824 */ /* 0x000fca00078e020a */
[----:B------:R-:W-:Y:S01]  /*1620*/  LOP3.LUT R0, R13, R0, RZ, 0xfc, !PT ;  /* 0x000000000d007212 */ /* 0x000fe200078efcff */
[----:B------:R-:W-:Y:S06]  /*1630*/  BRA `(.L_x_35) ;  /* 0x0000000000107947 */ /* 0x000fec0003800000 */
.L_x_34:
[----:B------:R-:W-:-:S04]  /*1640*/  LOP3.LUT R0, R0, 0x80000000, RZ, 0xc0, !PT ;  /* 0x8000000000007812 */ /* 0x000fc800078ec0ff */
[----:B------:R-:W-:Y:S01]  /*1650*/  LOP3.LUT R0, R0, 0x7f800000, RZ, 0xfc, !PT ;  /* 0x7f80000000007812 */ /* 0x000fe200078efcff */
[----:B------:R-:W-:Y:S06]  /*1660*/  BRA `(.L_x_35) ;  /* 0x0000000000047947 */ /* 0x000fec0003800000 */
.L_x_33:
[----:B------:R-:W-:-:S07]  /*1670*/  LEA R0, R13, R0, 0x17 ;  /* 0x000000000d007211 */ /* 0x000fce00078eb8ff */
.L_x_35:
[----:B------:R-:W-:Y:S05]  /*1680*/  BSYNC.RECONVERGENT B2 ;  /* 0x0000000000027941 */ /* 0x000fea0003800200 */
.L_x_32:
[----:B------:R-:W-:Y:S05]  /*1690*/  BRA `(.L_x_36) ;  /* 0x0000000000207947 */ /* 0x000fea0003800000 */
.L_x_31:
[----:B------:R-:W-:-:S04]  /*16a0*/  LOP3.LUT R0, R13, 0x80000000, R12, 0x48, !PT ;  /* 0x800000000d007812 */ /* 0x000fc800078e480c */
[----:B------:R-:W-:Y:S01]  /*16b0*/  LOP3.LUT R0, R0, 0x7f800000, RZ, 0xfc, !PT ;  /* 0x7f80000000007812 */ /* 0x000fe200078efcff */
[----:B------:R-:W-:Y:S06]  /*16c0*/  BRA `(.L_x_36) ;  /* 0x0000000000147947 */ /* 0x000fec0003800000 */
.L_x_30:
[----:B------:R-:W-:Y:S01]  /*16d0*/  LOP3.LUT R0, R13, 0x80000000, R12, 0x48, !PT ;  /* 0x800000000d007812 */ /* 0x000fe200078e480c */
[----:B------:R-:W-:Y:S06]  /*16e0*/  BRA `(.L_x_36) ;  /* 0x00000000000c7947 */ /* 0x000fec0003800000 */
.L_x_29:
[----:B------:R-:W0:Y:S01]  /*16f0*/  MUFU.RSQ R0, -QNAN ;  /* 0xffc0000000007908 */ /* 0x000e220000001400 */
[----:B------:R-:W-:Y:S05]  /*1700*/  BRA `(.L_x_36) ;  /* 0x0000000000047947 */ /* 0x000fea0003800000 */
.L_x_28:
[----:B------:R-:W-:-:S07]  /*1710*/  FADD.FTZ R0, R0, R3 ;  /* 0x0000000300007221 */ /* 0x000fce0000010000 */
.L_x_36:
[----:B------:R-:W-:Y:S05]  /*1720*/  BSYNC.RECONVERGENT B1 ;  /* 0x0000000000017941 */ /* 0x000fea0003800200 */
.L_x_26:
[----:B------:R-:W-:Y:S02]  /*1730*/  HFMA2 R11, -RZ, RZ, 0, 0 ;  /* 0x00000000ff0b7431 */ /* 0x000fe400000001ff */
[----:B------:R-:W-:-:S04]  /*1740*/  IMAD.MOV.U32 R10, RZ, RZ, R6 ;  /* 0x000000ffff0a7224 */ /* 0x000fc800078e0006 */
[----:B0-----:R-:W-:Y:S05]  /*1750*/  RET.REL.NODEC R10 `(_Z13softmaxKernelIfEvPKT_PS0_ii) ;  /* 0xffffffe80a287950 */ /* 0x001fea0003c3ffff */
.L_x_37:
[----:B------:R-:W-:-:S00]  /*1760*/  BRA `(.L_x_37) ;  /* 0xfffffffc00fc7947 */ /* 0x000fc0000383ffff */
[----:B------:R-:W-:-:S00]  /*1770*/  NOP ;  /* 0x0000000000007918 */ /* 0x000fc00000000000 */
        /* <DEDUP_REMOVED lines=8> */
.L_x_38:


//--------------------- .nv.shared._Z13softmaxKernelIfEvPKT_PS0_ii --------------------------
	.section	.nv.shared._Z13softmaxKernelIfEvPKT_PS0_ii,"aw",@nobits
	.sectionflags	@""
	.align	4
.nv.shared._Z13softmaxKernelIfEvPKT_PS0_ii:
	.zero		5120


//--------------------- .nv.shared.reserved.0     --------------------------
	.section	.nv.shared.reserved.0,"aw",@nobits
	.weak		__nv_reservedSMEM_offset_0_alias
	.size		__nv_reservedSMEM_offset_0_alias, 0, 64
	.other		__nv_reservedSMEM_offset_0_alias,@"STO_CUDA_RESERVED_SHARED STV_DEFAULT"
__nv_reservedSMEM_offset_0_alias:
	.zero		0
	.zero		64


//--------------------- .nv.constant0._Z13softmaxKernelIfEvPKT_PS0_ii --------------------------
	.section	.nv.constant0._Z13softmaxKernelIfEvPKT_PS0_ii,"a",@progbits
	.sectionflags	@""
	.align	4
.nv.constant0._Z13softmaxKernelIfEvPKT_PS0_ii:
	.zero		920


//--------------------- SYMBOLS --------------------------

	.type		.nv.reservedSmem.offset0,@object
	.size		.nv.reservedSmem.offset0,0x4
	.type		.nv.reservedSmem.cap,@object
	.size		.nv.reservedSmem.cap,0x4
